//
// Generated by NVIDIA NVVM Compiler
//
// Compiler Build ID: CL-36424714
// Cuda compilation tools, release 13.0, V13.0.88
// Based on NVVM 20.0.0
//

.version 9.0
.target sm_100
.address_size 64

	// .globl	_Z26gm55_kernel_generate_arrayP10gm55_statePjPl
// _ZZ26gm55_kernel_generate_arrayP10gm55_statePjPlE2xP has been demoted
// _ZZ26gm55_kernel_generate_arrayP10gm55_statePjPlE2xN has been demoted
// _ZZ26gm55_kernel_generate_arrayP10gm55_statePjPlE1a has been demoted
// _ZZ32gm55_kernel_generate_array_floatP10gm55_statePfPlE2xP has been demoted
// _ZZ32gm55_kernel_generate_array_floatP10gm55_statePfPlE2xN has been demoted
// _ZZ32gm55_kernel_generate_array_floatP10gm55_statePfPlE1a has been demoted
// _ZZ33gm55_kernel_generate_array_doubleP10gm55_statePdPlE2xP has been demoted
// _ZZ33gm55_kernel_generate_array_doubleP10gm55_statePdPlE2xN has been demoted
// _ZZ33gm55_kernel_generate_array_doubleP10gm55_statePdPlE1a has been demoted

.visible .entry _Z26gm55_kernel_generate_arrayP10gm55_statePjPl(
	.param .u64 .ptr .align 1 _Z26gm55_kernel_generate_arrayP10gm55_statePjPl_param_0,
	.param .u64 .ptr .align 1 _Z26gm55_kernel_generate_arrayP10gm55_statePjPl_param_1,
	.param .u64 .ptr .align 1 _Z26gm55_kernel_generate_arrayP10gm55_statePjPl_param_2
)
{
	.reg .pred 	%p<68>;
	.reg .b32 	%r<40>;
	.reg .b64 	%rd<623>;
	// demoted variable
	.shared .align 8 .b8 _ZZ26gm55_kernel_generate_arrayP10gm55_statePjPlE2xP[1024];
	// demoted variable
	.shared .align 8 .b8 _ZZ26gm55_kernel_generate_arrayP10gm55_statePjPlE2xN[1024];
	// demoted variable
	.shared .align 4 .b8 _ZZ26gm55_kernel_generate_arrayP10gm55_statePjPlE1a[512];
	ld.param.u64 	%rd70, [_Z26gm55_kernel_generate_arrayP10gm55_statePjPl_param_0];
	ld.param.u64 	%rd69, [_Z26gm55_kernel_generate_arrayP10gm55_statePjPl_param_2];
	cvta.to.global.u64 	%rd71, %rd70;
	cvta.to.global.u64 	%rd72, %rd69;
	mov.u32 	%r1, %tid.x;
	and.b32  	%r2, %r1, 7;
	mov.u32 	%r8, %ctaid.x;
	mov.u32 	%r9, %ntid.x;
	mad.lo.s32 	%r10, %r8, %r9, %r1;
	shr.u32 	%r11, %r10, 3;
	cvt.u64.u32 	%rd73, %r11;
	ld.global.u64 	%rd1, [%rd72];
	mul.lo.s64 	%rd2, %rd1, %rd73;
	shl.b32 	%r12, %r1, 3;
	cvt.u64.u32 	%rd74, %r12;
	and.b64  	%rd75, %rd74, 56;
	add.s64 	%rd76, %rd71, %rd75;
	ld.global.u64 	%rd608, [%rd76+64];
	ld.global.u64 	%rd620, [%rd76];
	setp.eq.s64 	%p1, %rd2, 0;
	mov.u64 	%rd592, %rd608;
	@%p1 bra 	$L__BB0_10;
	mov.b64 	%rd590, 0;
	mov.u64 	%rd604, %rd620;
	mov.u64 	%rd592, %rd608;
	mov.u64 	%rd593, %rd2;
$L__BB0_2:
	mov.u64 	%rd8, %rd593;
	mov.u64 	%rd7, %rd592;
	mov.u64 	%rd6, %rd604;
	and.b64  	%rd78, %rd8, 1;
	setp.eq.b64 	%p2, %rd78, 1;
	not.pred 	%p3, %p2;
	@%p3 bra 	$L__BB0_9;
	setp.eq.s64 	%p4, %rd590, 0;
	mov.u64 	%rd592, %rd6;
	@%p4 bra 	$L__BB0_6;
	mov.b64 	%rd597, 256;
	mov.b64 	%rd596, 176;
	mov.b64 	%rd595, 0;
	mov.u64 	%rd592, %rd6;
$L__BB0_5:
	shr.u64 	%rd82, %rd597, 28;
	shr.u64 	%rd83, %rd592, 27;
	and.b64  	%rd84, %rd597, 268435455;
	and.b64  	%rd85, %rd592, 134217727;
	shl.b64 	%rd86, %rd82, 1;
	mul.lo.s64 	%rd87, %rd83, %rd84;
	mad.lo.s64 	%rd88, %rd86, %rd85, %rd87;
	shr.u64 	%rd89, %rd88, 28;
	shl.b64 	%rd90, %rd88, 27;
	and.b64  	%rd91, %rd90, 36028796884746240;
	mul.lo.s64 	%rd92, %rd82, 129;
	mul.lo.s64 	%rd93, %rd92, %rd83;
	shr.u64 	%rd94, %rd93, 55;
	and.b64  	%rd95, %rd93, 36028797018963967;
	mad.lo.s64 	%rd96, %rd94, 2064, %rd95;
	setp.gt.u64 	%p5, %rd96, 36028797018961903;
	shl.b64 	%rd97, %rd96, 4;
	add.s64 	%rd98, %rd97, -576460752303390464;
	selp.b64 	%rd99, %rd98, %rd97, %p5;
	mul.lo.s64 	%rd100, %rd85, %rd84;
	mad.lo.s64 	%rd101, %rd89, 2064, %rd100;
	add.s64 	%rd102, %rd101, %rd91;
	add.s64 	%rd103, %rd102, %rd99;
	shr.u64 	%rd104, %rd103, 55;
	and.b64  	%rd105, %rd103, 36028797018963967;
	mad.lo.s64 	%rd106, %rd104, 2064, %rd105;
	setp.gt.u64 	%p6, %rd106, 36028797018961903;
	add.s64 	%rd107, %rd106, -36028797018961904;
	selp.b64 	%rd108, %rd107, %rd106, %p6;
	shr.u64 	%rd109, %rd596, 28;
	and.b64  	%rd110, %rd596, 268435455;
	and.b64  	%rd111, %rd7, 134217727;
	mul.lo.s64 	%rd112, %rd111, %rd109;
	shl.b64 	%rd113, %rd112, 1;
	shr.u64 	%rd114, %rd7, 27;
	mad.lo.s64 	%rd115, %rd110, %rd114, %rd113;
	shr.u64 	%rd116, %rd115, 28;
	shl.b64 	%rd117, %rd115, 27;
	and.b64  	%rd118, %rd117, 36028796884746240;
	mul.lo.s64 	%rd119, %rd114, %rd109;
	mul.lo.s64 	%rd120, %rd119, 129;
	shr.u64 	%rd121, %rd120, 55;
	and.b64  	%rd122, %rd120, 36028797018963967;
	mad.lo.s64 	%rd123, %rd121, 2064, %rd122;
	setp.gt.u64 	%p7, %rd123, 36028797018961903;
	shl.b64 	%rd124, %rd123, 4;
	add.s64 	%rd125, %rd124, -576460752303390464;
	selp.b64 	%rd126, %rd125, %rd124, %p7;
	mul.lo.s64 	%rd127, %rd110, %rd111;
	mad.lo.s64 	%rd128, %rd116, 2064, %rd127;
	add.s64 	%rd129, %rd128, %rd118;
	add.s64 	%rd130, %rd129, %rd126;
	shr.u64 	%rd131, %rd130, 55;
	and.b64  	%rd132, %rd130, 36028797018963967;
	mad.lo.s64 	%rd133, %rd131, 2064, %rd132;
	setp.gt.u64 	%p8, %rd133, 36028797018961903;
	add.s64 	%rd134, %rd133, -36028797018961904;
	selp.b64 	%rd135, %rd134, %rd133, %p8;
	setp.lt.u64 	%p9, %rd108, %rd135;
	add.s64 	%rd136, %rd108, 36028797018961904;
	selp.b64 	%rd137, %rd136, %rd108, %p9;
	sub.s64 	%rd592, %rd137, %rd135;
	shr.u64 	%rd138, %rd597, 27;
	and.b64  	%rd139, %rd597, 134217727;
	mul.lo.s64 	%rd140, %rd138, %rd84;
	mad.lo.s64 	%rd141, %rd86, %rd139, %rd140;
	shr.u64 	%rd142, %rd141, 28;
	shl.b64 	%rd143, %rd141, 27;
	and.b64  	%rd144, %rd143, 36028796884746240;
	mul.lo.s64 	%rd145, %rd92, %rd138;
	shr.u64 	%rd146, %rd145, 55;
	and.b64  	%rd147, %rd145, 36028797018963967;
	mad.lo.s64 	%rd148, %rd146, 2064, %rd147;
	setp.gt.u64 	%p10, %rd148, 36028797018961903;
	shl.b64 	%rd149, %rd148, 4;
	add.s64 	%rd150, %rd149, -576460752303390464;
	selp.b64 	%rd151, %rd150, %rd149, %p10;
	mul.lo.s64 	%rd152, %rd84, %rd139;
	mad.lo.s64 	%rd153, %rd142, 2064, %rd152;
	add.s64 	%rd154, %rd153, %rd144;
	add.s64 	%rd155, %rd154, %rd151;
	shr.u64 	%rd156, %rd155, 55;
	and.b64  	%rd157, %rd155, 36028797018963967;
	mad.lo.s64 	%rd158, %rd156, 2064, %rd157;
	setp.gt.u64 	%p11, %rd158, 36028797018961903;
	add.s64 	%rd159, %rd158, -36028797018961904;
	selp.b64 	%rd160, %rd159, %rd158, %p11;
	shr.u64 	%rd161, %rd596, 54;
	shl.b64 	%rd162, %rd596, 1;
	and.b64  	%rd163, %rd162, 36028796482093056;
	and.b64  	%rd164, %rd162, 536870910;
	mad.lo.s64 	%rd165, %rd161, 2064, %rd164;
	add.s64 	%rd166, %rd165, %rd163;
	shr.u64 	%rd167, %rd166, 55;
	and.b64  	%rd168, %rd166, 36028797018963966;
	mad.lo.s64 	%rd169, %rd167, 2064, %rd168;
	setp.gt.u64 	%p12, %rd169, 36028797018961903;
	add.s64 	%rd170, %rd169, -36028797018961904;
	selp.b64 	%rd171, %rd170, %rd169, %p12;
	setp.lt.u64 	%p13, %rd160, %rd171;
	add.s64 	%rd172, %rd160, 36028797018961904;
	selp.b64 	%rd173, %rd172, %rd160, %p13;
	sub.s64 	%rd597, %rd173, %rd171;
	shr.u64 	%rd174, %rd596, 27;
	and.b64  	%rd175, %rd596, 134217727;
	mul.lo.s64 	%rd176, %rd109, %rd175;
	shl.b64 	%rd177, %rd176, 1;
	mad.lo.s64 	%rd178, %rd174, %rd110, %rd177;
	shr.u64 	%rd179, %rd178, 28;
	shl.b64 	%rd180, %rd178, 27;
	and.b64  	%rd181, %rd180, 36028796884746240;
	mul.lo.s64 	%rd182, %rd109, %rd174;
	mul.lo.s64 	%rd183, %rd182, 129;
	shr.u64 	%rd184, %rd183, 55;
	and.b64  	%rd185, %rd183, 36028797018963967;
	mad.lo.s64 	%rd186, %rd184, 2064, %rd185;
	setp.gt.u64 	%p14, %rd186, 36028797018961903;
	shl.b64 	%rd187, %rd186, 4;
	add.s64 	%rd188, %rd187, -576460752303390464;
	selp.b64 	%rd189, %rd188, %rd187, %p14;
	mul.lo.s64 	%rd190, %rd110, %rd175;
	mad.lo.s64 	%rd191, %rd179, 2064, %rd190;
	add.s64 	%rd192, %rd191, %rd181;
	add.s64 	%rd193, %rd192, %rd189;
	shr.u64 	%rd194, %rd193, 55;
	and.b64  	%rd195, %rd193, 36028797018963967;
	mad.lo.s64 	%rd196, %rd194, 2064, %rd195;
	setp.gt.u64 	%p15, %rd196, 36028797018961903;
	add.s64 	%rd197, %rd196, -36028797018961904;
	selp.b64 	%rd596, %rd197, %rd196, %p15;
	add.s64 	%rd595, %rd595, 1;
	setp.ne.s64 	%p16, %rd595, %rd590;
	@%p16 bra 	$L__BB0_5;
$L__BB0_6:
	setp.eq.s64 	%p17, %rd590, 0;
	shl.b64 	%rd198, %rd6, 8;
	sub.s64 	%rd199, 36028797018961904, %rd7;
	mad.lo.s64 	%rd200, %rd199, 176, %rd198;
	shr.u64 	%rd201, %rd200, 55;
	and.b64  	%rd202, %rd200, 36028797018963952;
	mad.lo.s64 	%rd203, %rd201, 2064, %rd202;
	setp.gt.u64 	%p18, %rd203, 36028797018961903;
	add.s64 	%rd204, %rd203, -36028797018961904;
	selp.b64 	%rd604, %rd204, %rd203, %p18;
	@%p17 bra 	$L__BB0_9;
	shr.u64 	%rd19, %rd6, 27;
	and.b64  	%rd20, %rd6, 134217727;
	mov.b64 	%rd602, 256;
	mov.b64 	%rd601, 176;
	mov.b64 	%rd600, 0;
$L__BB0_8:
	shr.u64 	%rd208, %rd602, 28;
	shr.u64 	%rd209, %rd604, 27;
	and.b64  	%rd210, %rd602, 268435455;
	and.b64  	%rd211, %rd604, 134217727;
	shl.b64 	%rd212, %rd208, 1;
	mul.lo.s64 	%rd213, %rd209, %rd210;
	mad.lo.s64 	%rd214, %rd212, %rd211, %rd213;
	shr.u64 	%rd215, %rd214, 28;
	shl.b64 	%rd216, %rd214, 27;
	and.b64  	%rd217, %rd216, 36028796884746240;
	mul.lo.s64 	%rd218, %rd208, 129;
	mul.lo.s64 	%rd219, %rd218, %rd209;
	shr.u64 	%rd220, %rd219, 55;
	and.b64  	%rd221, %rd219, 36028797018963967;
	mad.lo.s64 	%rd222, %rd220, 2064, %rd221;
	setp.gt.u64 	%p19, %rd222, 36028797018961903;
	shl.b64 	%rd223, %rd222, 4;
	add.s64 	%rd224, %rd223, -576460752303390464;
	selp.b64 	%rd225, %rd224, %rd223, %p19;
	mul.lo.s64 	%rd226, %rd211, %rd210;
	mad.lo.s64 	%rd227, %rd215, 2064, %rd226;
	add.s64 	%rd228, %rd227, %rd217;
	add.s64 	%rd229, %rd228, %rd225;
	shr.u64 	%rd230, %rd229, 55;
	and.b64  	%rd231, %rd229, 36028797018963967;
	mad.lo.s64 	%rd232, %rd230, 2064, %rd231;
	setp.gt.u64 	%p20, %rd232, 36028797018961903;
	add.s64 	%rd233, %rd232, -36028797018961904;
	selp.b64 	%rd234, %rd233, %rd232, %p20;
	shr.u64 	%rd235, %rd601, 28;
	and.b64  	%rd236, %rd601, 268435455;
	mul.lo.s64 	%rd237, %rd20, %rd235;
	shl.b64 	%rd238, %rd237, 1;
	mad.lo.s64 	%rd239, %rd236, %rd19, %rd238;
	shr.u64 	%rd240, %rd239, 28;
	shl.b64 	%rd241, %rd239, 27;
	and.b64  	%rd242, %rd241, 36028796884746240;
	mul.lo.s64 	%rd243, %rd19, %rd235;
	mul.lo.s64 	%rd244, %rd243, 129;
	shr.u64 	%rd245, %rd244, 55;
	and.b64  	%rd246, %rd244, 36028797018963967;
	mad.lo.s64 	%rd247, %rd245, 2064, %rd246;
	setp.gt.u64 	%p21, %rd247, 36028797018961903;
	shl.b64 	%rd248, %rd247, 4;
	add.s64 	%rd249, %rd248, -576460752303390464;
	selp.b64 	%rd250, %rd249, %rd248, %p21;
	mul.lo.s64 	%rd251, %rd236, %rd20;
	mad.lo.s64 	%rd252, %rd240, 2064, %rd251;
	add.s64 	%rd253, %rd252, %rd242;
	add.s64 	%rd254, %rd253, %rd250;
	shr.u64 	%rd255, %rd254, 55;
	and.b64  	%rd256, %rd254, 36028797018963967;
	mad.lo.s64 	%rd257, %rd255, 2064, %rd256;
	setp.gt.u64 	%p22, %rd257, 36028797018961903;
	add.s64 	%rd258, %rd257, -36028797018961904;
	selp.b64 	%rd259, %rd258, %rd257, %p22;
	setp.lt.u64 	%p23, %rd234, %rd259;
	add.s64 	%rd260, %rd234, 36028797018961904;
	selp.b64 	%rd261, %rd260, %rd234, %p23;
	sub.s64 	%rd604, %rd261, %rd259;
	shr.u64 	%rd262, %rd602, 27;
	and.b64  	%rd263, %rd602, 134217727;
	mul.lo.s64 	%rd264, %rd262, %rd210;
	mad.lo.s64 	%rd265, %rd212, %rd263, %rd264;
	shr.u64 	%rd266, %rd265, 28;
	shl.b64 	%rd267, %rd265, 27;
	and.b64  	%rd268, %rd267, 36028796884746240;
	mul.lo.s64 	%rd269, %rd218, %rd262;
	shr.u64 	%rd270, %rd269, 55;
	and.b64  	%rd271, %rd269, 36028797018963967;
	mad.lo.s64 	%rd272, %rd270, 2064, %rd271;
	setp.gt.u64 	%p24, %rd272, 36028797018961903;
	shl.b64 	%rd273, %rd272, 4;
	add.s64 	%rd274, %rd273, -576460752303390464;
	selp.b64 	%rd275, %rd274, %rd273, %p24;
	mul.lo.s64 	%rd276, %rd210, %rd263;
	mad.lo.s64 	%rd277, %rd266, 2064, %rd276;
	add.s64 	%rd278, %rd277, %rd268;
	add.s64 	%rd279, %rd278, %rd275;
	shr.u64 	%rd280, %rd279, 55;
	and.b64  	%rd281, %rd279, 36028797018963967;
	mad.lo.s64 	%rd282, %rd280, 2064, %rd281;
	setp.gt.u64 	%p25, %rd282, 36028797018961903;
	add.s64 	%rd283, %rd282, -36028797018961904;
	selp.b64 	%rd284, %rd283, %rd282, %p25;
	shr.u64 	%rd285, %rd601, 54;
	shl.b64 	%rd286, %rd601, 1;
	and.b64  	%rd287, %rd286, 36028796482093056;
	and.b64  	%rd288, %rd286, 536870910;
	mad.lo.s64 	%rd289, %rd285, 2064, %rd288;
	add.s64 	%rd290, %rd289, %rd287;
	shr.u64 	%rd291, %rd290, 55;
	and.b64  	%rd292, %rd290, 36028797018963966;
	mad.lo.s64 	%rd293, %rd291, 2064, %rd292;
	setp.gt.u64 	%p26, %rd293, 36028797018961903;
	add.s64 	%rd294, %rd293, -36028797018961904;
	selp.b64 	%rd295, %rd294, %rd293, %p26;
	setp.lt.u64 	%p27, %rd284, %rd295;
	add.s64 	%rd296, %rd284, 36028797018961904;
	selp.b64 	%rd297, %rd296, %rd284, %p27;
	sub.s64 	%rd602, %rd297, %rd295;
	shr.u64 	%rd298, %rd601, 27;
	and.b64  	%rd299, %rd601, 134217727;
	mul.lo.s64 	%rd300, %rd235, %rd299;
	shl.b64 	%rd301, %rd300, 1;
	mad.lo.s64 	%rd302, %rd298, %rd236, %rd301;
	shr.u64 	%rd303, %rd302, 28;
	shl.b64 	%rd304, %rd302, 27;
	and.b64  	%rd305, %rd304, 36028796884746240;
	mul.lo.s64 	%rd306, %rd235, %rd298;
	mul.lo.s64 	%rd307, %rd306, 129;
	shr.u64 	%rd308, %rd307, 55;
	and.b64  	%rd309, %rd307, 36028797018963967;
	mad.lo.s64 	%rd310, %rd308, 2064, %rd309;
	setp.gt.u64 	%p28, %rd310, 36028797018961903;
	shl.b64 	%rd311, %rd310, 4;
	add.s64 	%rd312, %rd311, -576460752303390464;
	selp.b64 	%rd313, %rd312, %rd311, %p28;
	mul.lo.s64 	%rd314, %rd236, %rd299;
	mad.lo.s64 	%rd315, %rd303, 2064, %rd314;
	add.s64 	%rd316, %rd315, %rd305;
	add.s64 	%rd317, %rd316, %rd313;
	shr.u64 	%rd318, %rd317, 55;
	and.b64  	%rd319, %rd317, 36028797018963967;
	mad.lo.s64 	%rd320, %rd318, 2064, %rd319;
	setp.gt.u64 	%p29, %rd320, 36028797018961903;
	add.s64 	%rd321, %rd320, -36028797018961904;
	selp.b64 	%rd601, %rd321, %rd320, %p29;
	add.s64 	%rd600, %rd600, 1;
	setp.ne.s64 	%p30, %rd600, %rd590;
	@%p30 bra 	$L__BB0_8;
$L__BB0_9:
	shr.u64 	%rd593, %rd8, 1;
	add.s64 	%rd590, %rd590, 1;
	setp.gt.u64 	%p31, %rd8, 1;
	@%p31 bra 	$L__BB0_2;
$L__BB0_10:
	shl.b32 	%r13, %r1, 3;
	mov.u32 	%r14, _ZZ26gm55_kernel_generate_arrayP10gm55_statePjPlE2xP;
	add.s32 	%r3, %r14, %r13;
	st.shared.u64 	[%r3], %rd592;
	add.s64 	%rd609, %rd2, 1;
	setp.eq.s64 	%p32, %rd609, 0;
	@%p32 bra 	$L__BB0_20;
	mov.b64 	%rd606, 0;
$L__BB0_12:
	mov.u64 	%rd38, %rd609;
	mov.u64 	%rd37, %rd608;
	mov.u64 	%rd36, %rd620;
	and.b64  	%rd323, %rd38, 1;
	setp.eq.b64 	%p33, %rd323, 1;
	not.pred 	%p34, %p33;
	@%p34 bra 	$L__BB0_19;
	setp.eq.s64 	%p35, %rd606, 0;
	mov.u64 	%rd608, %rd36;
	@%p35 bra 	$L__BB0_16;
	mov.b64 	%rd613, 256;
	mov.b64 	%rd612, 176;
	mov.u64 	%rd610, %rd606;
	mov.u64 	%rd608, %rd36;
$L__BB0_15:
	shr.u64 	%rd326, %rd613, 28;
	shr.u64 	%rd327, %rd608, 27;
	and.b64  	%rd328, %rd613, 268435455;
	and.b64  	%rd329, %rd608, 134217727;
	shl.b64 	%rd330, %rd326, 1;
	mul.lo.s64 	%rd331, %rd327, %rd328;
	mad.lo.s64 	%rd332, %rd330, %rd329, %rd331;
	shr.u64 	%rd333, %rd332, 28;
	shl.b64 	%rd334, %rd332, 27;
	and.b64  	%rd335, %rd334, 36028796884746240;
	mul.lo.s64 	%rd336, %rd326, 129;
	mul.lo.s64 	%rd337, %rd336, %rd327;
	shr.u64 	%rd338, %rd337, 55;
	and.b64  	%rd339, %rd337, 36028797018963967;
	mad.lo.s64 	%rd340, %rd338, 2064, %rd339;
	setp.gt.u64 	%p36, %rd340, 36028797018961903;
	shl.b64 	%rd341, %rd340, 4;
	add.s64 	%rd342, %rd341, -576460752303390464;
	selp.b64 	%rd343, %rd342, %rd341, %p36;
	mul.lo.s64 	%rd344, %rd329, %rd328;
	mad.lo.s64 	%rd345, %rd333, 2064, %rd344;
	add.s64 	%rd346, %rd345, %rd335;
	add.s64 	%rd347, %rd346, %rd343;
	shr.u64 	%rd348, %rd347, 55;
	and.b64  	%rd349, %rd347, 36028797018963967;
	mad.lo.s64 	%rd350, %rd348, 2064, %rd349;
	setp.gt.u64 	%p37, %rd350, 36028797018961903;
	add.s64 	%rd351, %rd350, -36028797018961904;
	selp.b64 	%rd352, %rd351, %rd350, %p37;
	shr.u64 	%rd353, %rd612, 28;
	and.b64  	%rd354, %rd612, 268435455;
	and.b64  	%rd355, %rd37, 134217727;
	mul.lo.s64 	%rd356, %rd355, %rd353;
	shl.b64 	%rd357, %rd356, 1;
	shr.u64 	%rd358, %rd37, 27;
	mad.lo.s64 	%rd359, %rd354, %rd358, %rd357;
	shr.u64 	%rd360, %rd359, 28;
	shl.b64 	%rd361, %rd359, 27;
	and.b64  	%rd362, %rd361, 36028796884746240;
	mul.lo.s64 	%rd363, %rd358, %rd353;
	mul.lo.s64 	%rd364, %rd363, 129;
	shr.u64 	%rd365, %rd364, 55;
	and.b64  	%rd366, %rd364, 36028797018963967;
	mad.lo.s64 	%rd367, %rd365, 2064, %rd366;
	setp.gt.u64 	%p38, %rd367, 36028797018961903;
	shl.b64 	%rd368, %rd367, 4;
	add.s64 	%rd369, %rd368, -576460752303390464;
	selp.b64 	%rd370, %rd369, %rd368, %p38;
	mul.lo.s64 	%rd371, %rd354, %rd355;
	mad.lo.s64 	%rd372, %rd360, 2064, %rd371;
	add.s64 	%rd373, %rd372, %rd362;
	add.s64 	%rd374, %rd373, %rd370;
	shr.u64 	%rd375, %rd374, 55;
	and.b64  	%rd376, %rd374, 36028797018963967;
	mad.lo.s64 	%rd377, %rd375, 2064, %rd376;
	setp.gt.u64 	%p39, %rd377, 36028797018961903;
	add.s64 	%rd378, %rd377, -36028797018961904;
	selp.b64 	%rd379, %rd378, %rd377, %p39;
	setp.lt.u64 	%p40, %rd352, %rd379;
	add.s64 	%rd380, %rd352, 36028797018961904;
	selp.b64 	%rd381, %rd380, %rd352, %p40;
	sub.s64 	%rd608, %rd381, %rd379;
	shr.u64 	%rd382, %rd613, 27;
	and.b64  	%rd383, %rd613, 134217727;
	mul.lo.s64 	%rd384, %rd382, %rd328;
	mad.lo.s64 	%rd385, %rd330, %rd383, %rd384;
	shr.u64 	%rd386, %rd385, 28;
	shl.b64 	%rd387, %rd385, 27;
	and.b64  	%rd388, %rd387, 36028796884746240;
	mul.lo.s64 	%rd389, %rd336, %rd382;
	shr.u64 	%rd390, %rd389, 55;
	and.b64  	%rd391, %rd389, 36028797018963967;
	mad.lo.s64 	%rd392, %rd390, 2064, %rd391;
	setp.gt.u64 	%p41, %rd392, 36028797018961903;
	shl.b64 	%rd393, %rd392, 4;
	add.s64 	%rd394, %rd393, -576460752303390464;
	selp.b64 	%rd395, %rd394, %rd393, %p41;
	mul.lo.s64 	%rd396, %rd328, %rd383;
	mad.lo.s64 	%rd397, %rd386, 2064, %rd396;
	add.s64 	%rd398, %rd397, %rd388;
	add.s64 	%rd399, %rd398, %rd395;
	shr.u64 	%rd400, %rd399, 55;
	and.b64  	%rd401, %rd399, 36028797018963967;
	mad.lo.s64 	%rd402, %rd400, 2064, %rd401;
	setp.gt.u64 	%p42, %rd402, 36028797018961903;
	add.s64 	%rd403, %rd402, -36028797018961904;
	selp.b64 	%rd404, %rd403, %rd402, %p42;
	shr.u64 	%rd405, %rd612, 54;
	shl.b64 	%rd406, %rd612, 1;
	and.b64  	%rd407, %rd406, 36028796482093056;
	and.b64  	%rd408, %rd406, 536870910;
	mad.lo.s64 	%rd409, %rd405, 2064, %rd408;
	add.s64 	%rd410, %rd409, %rd407;
	shr.u64 	%rd411, %rd410, 55;
	and.b64  	%rd412, %rd410, 36028797018963966;
	mad.lo.s64 	%rd413, %rd411, 2064, %rd412;
	setp.gt.u64 	%p43, %rd413, 36028797018961903;
	add.s64 	%rd414, %rd413, -36028797018961904;
	selp.b64 	%rd415, %rd414, %rd413, %p43;
	setp.lt.u64 	%p44, %rd404, %rd415;
	add.s64 	%rd416, %rd404, 36028797018961904;
	selp.b64 	%rd417, %rd416, %rd404, %p44;
	sub.s64 	%rd613, %rd417, %rd415;
	shr.u64 	%rd418, %rd612, 27;
	and.b64  	%rd419, %rd612, 134217727;
	mul.lo.s64 	%rd420, %rd353, %rd419;
	shl.b64 	%rd421, %rd420, 1;
	mad.lo.s64 	%rd422, %rd418, %rd354, %rd421;
	shr.u64 	%rd423, %rd422, 28;
	shl.b64 	%rd424, %rd422, 27;
	and.b64  	%rd425, %rd424, 36028796884746240;
	mul.lo.s64 	%rd426, %rd353, %rd418;
	mul.lo.s64 	%rd427, %rd426, 129;
	shr.u64 	%rd428, %rd427, 55;
	and.b64  	%rd429, %rd427, 36028797018963967;
	mad.lo.s64 	%rd430, %rd428, 2064, %rd429;
	setp.gt.u64 	%p45, %rd430, 36028797018961903;
	shl.b64 	%rd431, %rd430, 4;
	add.s64 	%rd432, %rd431, -576460752303390464;
	selp.b64 	%rd433, %rd432, %rd431, %p45;
	mul.lo.s64 	%rd434, %rd354, %rd419;
	mad.lo.s64 	%rd435, %rd423, 2064, %rd434;
	add.s64 	%rd436, %rd435, %rd425;
	add.s64 	%rd437, %rd436, %rd433;
	shr.u64 	%rd438, %rd437, 55;
	and.b64  	%rd439, %rd437, 36028797018963967;
	mad.lo.s64 	%rd440, %rd438, 2064, %rd439;
	setp.gt.u64 	%p46, %rd440, 36028797018961903;
	add.s64 	%rd441, %rd440, -36028797018961904;
	selp.b64 	%rd612, %rd441, %rd440, %p46;
	add.s64 	%rd610, %rd610, -1;
	setp.ne.s64 	%p47, %rd610, 0;
	@%p47 bra 	$L__BB0_15;
$L__BB0_16:
	setp.eq.s64 	%p48, %rd606, 0;
	shl.b64 	%rd442, %rd36, 8;
	sub.s64 	%rd443, 36028797018961904, %rd37;
	mad.lo.s64 	%rd444, %rd443, 176, %rd442;
	shr.u64 	%rd445, %rd444, 55;
	and.b64  	%rd446, %rd444, 36028797018963952;
	mad.lo.s64 	%rd447, %rd445, 2064, %rd446;
	setp.gt.u64 	%p49, %rd447, 36028797018961903;
	add.s64 	%rd448, %rd447, -36028797018961904;
	selp.b64 	%rd620, %rd448, %rd447, %p49;
	@%p48 bra 	$L__BB0_19;
	shr.u64 	%rd49, %rd36, 27;
	and.b64  	%rd50, %rd36, 134217727;
	mov.b64 	%rd618, 256;
	mov.b64 	%rd617, 176;
	mov.b64 	%rd616, 0;
$L__BB0_18:
	shr.u64 	%rd452, %rd618, 28;
	shr.u64 	%rd453, %rd620, 27;
	and.b64  	%rd454, %rd618, 268435455;
	and.b64  	%rd455, %rd620, 134217727;
	shl.b64 	%rd456, %rd452, 1;
	mul.lo.s64 	%rd457, %rd453, %rd454;
	mad.lo.s64 	%rd458, %rd456, %rd455, %rd457;
	shr.u64 	%rd459, %rd458, 28;
	shl.b64 	%rd460, %rd458, 27;
	and.b64  	%rd461, %rd460, 36028796884746240;
	mul.lo.s64 	%rd462, %rd452, 129;
	mul.lo.s64 	%rd463, %rd462, %rd453;
	shr.u64 	%rd464, %rd463, 55;
	and.b64  	%rd465, %rd463, 36028797018963967;
	mad.lo.s64 	%rd466, %rd464, 2064, %rd465;
	setp.gt.u64 	%p50, %rd466, 36028797018961903;
	shl.b64 	%rd467, %rd466, 4;
	add.s64 	%rd468, %rd467, -576460752303390464;
	selp.b64 	%rd469, %rd468, %rd467, %p50;
	mul.lo.s64 	%rd470, %rd455, %rd454;
	mad.lo.s64 	%rd471, %rd459, 2064, %rd470;
	add.s64 	%rd472, %rd471, %rd461;
	add.s64 	%rd473, %rd472, %rd469;
	shr.u64 	%rd474, %rd473, 55;
	and.b64  	%rd475, %rd473, 36028797018963967;
	mad.lo.s64 	%rd476, %rd474, 2064, %rd475;
	setp.gt.u64 	%p51, %rd476, 36028797018961903;
	add.s64 	%rd477, %rd476, -36028797018961904;
	selp.b64 	%rd478, %rd477, %rd476, %p51;
	shr.u64 	%rd479, %rd617, 28;
	and.b64  	%rd480, %rd617, 268435455;
	mul.lo.s64 	%rd481, %rd50, %rd479;
	shl.b64 	%rd482, %rd481, 1;
	mad.lo.s64 	%rd483, %rd480, %rd49, %rd482;
	shr.u64 	%rd484, %rd483, 28;
	shl.b64 	%rd485, %rd483, 27;
	and.b64  	%rd486, %rd485, 36028796884746240;
	mul.lo.s64 	%rd487, %rd49, %rd479;
	mul.lo.s64 	%rd488, %rd487, 129;
	shr.u64 	%rd489, %rd488, 55;
	and.b64  	%rd490, %rd488, 36028797018963967;
	mad.lo.s64 	%rd491, %rd489, 2064, %rd490;
	setp.gt.u64 	%p52, %rd491, 36028797018961903;
	shl.b64 	%rd492, %rd491, 4;
	add.s64 	%rd493, %rd492, -576460752303390464;
	selp.b64 	%rd494, %rd493, %rd492, %p52;
	mul.lo.s64 	%rd495, %rd480, %rd50;
	mad.lo.s64 	%rd496, %rd484, 2064, %rd495;
	add.s64 	%rd497, %rd496, %rd486;
	add.s64 	%rd498, %rd497, %rd494;
	shr.u64 	%rd499, %rd498, 55;
	and.b64  	%rd500, %rd498, 36028797018963967;
	mad.lo.s64 	%rd501, %rd499, 2064, %rd500;
	setp.gt.u64 	%p53, %rd501, 36028797018961903;
	add.s64 	%rd502, %rd501, -36028797018961904;
	selp.b64 	%rd503, %rd502, %rd501, %p53;
	setp.lt.u64 	%p54, %rd478, %rd503;
	add.s64 	%rd504, %rd478, 36028797018961904;
	selp.b64 	%rd505, %rd504, %rd478, %p54;
	sub.s64 	%rd620, %rd505, %rd503;
	shr.u64 	%rd506, %rd618, 27;
	and.b64  	%rd507, %rd618, 134217727;
	mul.lo.s64 	%rd508, %rd506, %rd454;
	mad.lo.s64 	%rd509, %rd456, %rd507, %rd508;
	shr.u64 	%rd510, %rd509, 28;
	shl.b64 	%rd511, %rd509, 27;
	and.b64  	%rd512, %rd511, 36028796884746240;
	mul.lo.s64 	%rd513, %rd462, %rd506;
	shr.u64 	%rd514, %rd513, 55;
	and.b64  	%rd515, %rd513, 36028797018963967;
	mad.lo.s64 	%rd516, %rd514, 2064, %rd515;
	setp.gt.u64 	%p55, %rd516, 36028797018961903;
	shl.b64 	%rd517, %rd516, 4;
	add.s64 	%rd518, %rd517, -576460752303390464;
	selp.b64 	%rd519, %rd518, %rd517, %p55;
	mul.lo.s64 	%rd520, %rd454, %rd507;
	mad.lo.s64 	%rd521, %rd510, 2064, %rd520;
	add.s64 	%rd522, %rd521, %rd512;
	add.s64 	%rd523, %rd522, %rd519;
	shr.u64 	%rd524, %rd523, 55;
	and.b64  	%rd525, %rd523, 36028797018963967;
	mad.lo.s64 	%rd526, %rd524, 2064, %rd525;
	setp.gt.u64 	%p56, %rd526, 36028797018961903;
	add.s64 	%rd527, %rd526, -36028797018961904;
	selp.b64 	%rd528, %rd527, %rd526, %p56;
	shr.u64 	%rd529, %rd617, 54;
	shl.b64 	%rd530, %rd617, 1;
	and.b64  	%rd531, %rd530, 36028796482093056;
	and.b64  	%rd532, %rd530, 536870910;
	mad.lo.s64 	%rd533, %rd529, 2064, %rd532;
	add.s64 	%rd534, %rd533, %rd531;
	shr.u64 	%rd535, %rd534, 55;
	and.b64  	%rd536, %rd534, 36028797018963966;
	mad.lo.s64 	%rd537, %rd535, 2064, %rd536;
	setp.gt.u64 	%p57, %rd537, 36028797018961903;
	add.s64 	%rd538, %rd537, -36028797018961904;
	selp.b64 	%rd539, %rd538, %rd537, %p57;
	setp.lt.u64 	%p58, %rd528, %rd539;
	add.s64 	%rd540, %rd528, 36028797018961904;
	selp.b64 	%rd541, %rd540, %rd528, %p58;
	sub.s64 	%rd618, %rd541, %rd539;
	shr.u64 	%rd542, %rd617, 27;
	and.b64  	%rd543, %rd617, 134217727;
	mul.lo.s64 	%rd544, %rd479, %rd543;
	shl.b64 	%rd545, %rd544, 1;
	mad.lo.s64 	%rd546, %rd542, %rd480, %rd545;
	shr.u64 	%rd547, %rd546, 28;
	shl.b64 	%rd548, %rd546, 27;
	and.b64  	%rd549, %rd548, 36028796884746240;
	mul.lo.s64 	%rd550, %rd479, %rd542;
	mul.lo.s64 	%rd551, %rd550, 129;
	shr.u64 	%rd552, %rd551, 55;
	and.b64  	%rd553, %rd551, 36028797018963967;
	mad.lo.s64 	%rd554, %rd552, 2064, %rd553;
	setp.gt.u64 	%p59, %rd554, 36028797018961903;
	shl.b64 	%rd555, %rd554, 4;
	add.s64 	%rd556, %rd555, -576460752303390464;
	selp.b64 	%rd557, %rd556, %rd555, %p59;
	mul.lo.s64 	%rd558, %rd480, %rd543;
	mad.lo.s64 	%rd559, %rd547, 2064, %rd558;
	add.s64 	%rd560, %rd559, %rd549;
	add.s64 	%rd561, %rd560, %rd557;
	shr.u64 	%rd562, %rd561, 55;
	and.b64  	%rd563, %rd561, 36028797018963967;
	mad.lo.s64 	%rd564, %rd562, 2064, %rd563;
	setp.gt.u64 	%p60, %rd564, 36028797018961903;
	add.s64 	%rd565, %rd564, -36028797018961904;
	selp.b64 	%rd617, %rd565, %rd564, %p60;
	add.s64 	%rd616, %rd616, 1;
	setp.ne.s64 	%p61, %rd616, %rd606;
	@%p61 bra 	$L__BB0_18;
$L__BB0_19:
	shr.u64 	%rd609, %rd38, 1;
	add.s64 	%rd606, %rd606, 1;
	setp.gt.u64 	%p62, %rd38, 1;
	@%p62 bra 	$L__BB0_12;
$L__BB0_20:
	shl.b32 	%r15, %r1, 3;
	mov.u32 	%r16, _ZZ26gm55_kernel_generate_arrayP10gm55_statePjPlE2xN;
	add.s32 	%r4, %r16, %r15;
	st.shared.u64 	[%r4], %rd608;
	setp.lt.s64 	%p63, %rd1, 1;
	@%p63 bra 	$L__BB0_25;
	ld.param.u64 	%rd588, [_Z26gm55_kernel_generate_arrayP10gm55_statePjPl_param_1];
	shl.b32 	%r18, %r2, 3;
	add.s32 	%r19, %r18, -28;
	setp.lt.u32 	%p64, %r2, 4;
	selp.b32 	%r20, %r18, %r19, %p64;
	cvt.u64.u32 	%rd64, %r20;
	shl.b32 	%r21, %r1, 2;
	mov.u32 	%r22, _ZZ26gm55_kernel_generate_arrayP10gm55_statePjPlE1a;
	add.s32 	%r5, %r22, %r21;
	cvta.to.global.u64 	%rd65, %rd588;
	mov.b32 	%r39, 0;
	mov.b64 	%rd622, 0;
$L__BB0_22:
	setp.ne.s32 	%p65, %r2, 0;
	ld.shared.u64 	%rd567, [%r4];
	ld.shared.u64 	%rd568, [%r3];
	shl.b64 	%rd569, %rd567, 8;
	sub.s64 	%rd570, 36028797018961904, %rd568;
	mad.lo.s64 	%rd571, %rd570, 176, %rd569;
	shr.u64 	%rd572, %rd571, 55;
	and.b64  	%rd573, %rd571, 36028797018963952;
	mad.lo.s64 	%rd574, %rd572, 2064, %rd573;
	setp.gt.u64 	%p66, %rd574, 36028797018961903;
	add.s64 	%rd575, %rd574, -36028797018961904;
	selp.b64 	%rd576, %rd575, %rd574, %p66;
	st.shared.u64 	[%r3], %rd567;
	st.shared.u64 	[%r4], %rd576;
	mul.hi.u64 	%rd577, %rd576, 1056769;
	sub.s64 	%rd578, %rd576, %rd577;
	shr.u64 	%rd579, %rd578, 1;
	add.s64 	%rd580, %rd579, %rd577;
	shr.u64 	%rd581, %rd580, 50;
	cvt.u32.u64 	%r23, %rd64;
	shl.b64 	%rd582, %rd581, %r23;
	st.shared.u32 	[%r5], %rd582;
	bar.sync 	0;
	@%p65 bra 	$L__BB0_24;
	ld.shared.u32 	%r24, [%r5];
	ld.shared.u32 	%r25, [%r5+4];
	add.s32 	%r26, %r25, %r24;
	ld.shared.u32 	%r27, [%r5+8];
	add.s32 	%r28, %r27, %r26;
	ld.shared.u32 	%r29, [%r5+12];
	add.s32 	%r30, %r29, %r28;
	ld.shared.u32 	%r31, [%r5+16];
	add.s32 	%r32, %r31, %r30;
	ld.shared.u32 	%r33, [%r5+20];
	add.s32 	%r34, %r33, %r32;
	ld.shared.u32 	%r35, [%r5+24];
	add.s32 	%r36, %r35, %r34;
	ld.shared.u32 	%r37, [%r5+28];
	add.s32 	%r38, %r37, %r36;
	add.s64 	%rd583, %rd622, %rd2;
	shl.b64 	%rd584, %rd583, 2;
	add.s64 	%rd585, %rd65, %rd584;
	st.global.u32 	[%rd585], %r38;
$L__BB0_24:
	ld.param.u64 	%rd589, [_Z26gm55_kernel_generate_arrayP10gm55_statePjPl_param_2];
	add.s32 	%r39, %r39, 1;
	cvt.u64.u32 	%rd622, %r39;
	cvta.to.global.u64 	%rd586, %rd589;
	ld.global.u64 	%rd587, [%rd586];
	setp.gt.s64 	%p67, %rd587, %rd622;
	@%p67 bra 	$L__BB0_22;
$L__BB0_25:
	ret;

}
	// .globl	_Z32gm55_kernel_generate_array_floatP10gm55_statePfPl
.visible .entry _Z32gm55_kernel_generate_array_floatP10gm55_statePfPl(
	.param .u64 .ptr .align 1 _Z32gm55_kernel_generate_array_floatP10gm55_statePfPl_param_0,
	.param .u64 .ptr .align 1 _Z32gm55_kernel_generate_array_floatP10gm55_statePfPl_param_1,
	.param .u64 .ptr .align 1 _Z32gm55_kernel_generate_array_floatP10gm55_statePfPl_param_2
)
{
	.reg .pred 	%p<68>;
	.reg .b32 	%r<40>;
	.reg .b32 	%f<3>;
	.reg .b64 	%rd<623>;
	// demoted variable
	.shared .align 8 .b8 _ZZ32gm55_kernel_generate_array_floatP10gm55_statePfPlE2xP[1024];
	// demoted variable
	.shared .align 8 .b8 _ZZ32gm55_kernel_generate_array_floatP10gm55_statePfPlE2xN[1024];
	// demoted variable
	.shared .align 4 .b8 _ZZ32gm55_kernel_generate_array_floatP10gm55_statePfPlE1a[512];
	ld.param.u64 	%rd70, [_Z32gm55_kernel_generate_array_floatP10gm55_statePfPl_param_0];
	ld.param.u64 	%rd69, [_Z32gm55_kernel_generate_array_floatP10gm55_statePfPl_param_2];
	cvta.to.global.u64 	%rd71, %rd70;
	cvta.to.global.u64 	%rd72, %rd69;
	mov.u32 	%r1, %tid.x;
	and.b32  	%r2, %r1, 7;
	mov.u32 	%r8, %ctaid.x;
	mov.u32 	%r9, %ntid.x;
	mad.lo.s32 	%r10, %r8, %r9, %r1;
	shr.u32 	%r11, %r10, 3;
	cvt.u64.u32 	%rd73, %r11;
	ld.global.u64 	%rd1, [%rd72];
	mul.lo.s64 	%rd2, %rd1, %rd73;
	shl.b32 	%r12, %r1, 3;
	cvt.u64.u32 	%rd74, %r12;
	and.b64  	%rd75, %rd74, 56;
	add.s64 	%rd76, %rd71, %rd75;
	ld.global.u64 	%rd608, [%rd76+64];
	ld.global.u64 	%rd620, [%rd76];
	setp.eq.s64 	%p1, %rd2, 0;
	mov.u64 	%rd592, %rd608;
	@%p1 bra 	$L__BB1_10;
	mov.b64 	%rd590, 0;
	mov.u64 	%rd604, %rd620;
	mov.u64 	%rd592, %rd608;
	mov.u64 	%rd593, %rd2;
$L__BB1_2:
	mov.u64 	%rd8, %rd593;
	mov.u64 	%rd7, %rd592;
	mov.u64 	%rd6, %rd604;
	and.b64  	%rd78, %rd8, 1;
	setp.eq.b64 	%p2, %rd78, 1;
	not.pred 	%p3, %p2;
	@%p3 bra 	$L__BB1_9;
	setp.eq.s64 	%p4, %rd590, 0;
	mov.u64 	%rd592, %rd6;
	@%p4 bra 	$L__BB1_6;
	mov.b64 	%rd597, 256;
	mov.b64 	%rd596, 176;
	mov.b64 	%rd595, 0;
	mov.u64 	%rd592, %rd6;
$L__BB1_5:
	shr.u64 	%rd82, %rd597, 28;
	shr.u64 	%rd83, %rd592, 27;
	and.b64  	%rd84, %rd597, 268435455;
	and.b64  	%rd85, %rd592, 134217727;
	shl.b64 	%rd86, %rd82, 1;
	mul.lo.s64 	%rd87, %rd83, %rd84;
	mad.lo.s64 	%rd88, %rd86, %rd85, %rd87;
	shr.u64 	%rd89, %rd88, 28;
	shl.b64 	%rd90, %rd88, 27;
	and.b64  	%rd91, %rd90, 36028796884746240;
	mul.lo.s64 	%rd92, %rd82, 129;
	mul.lo.s64 	%rd93, %rd92, %rd83;
	shr.u64 	%rd94, %rd93, 55;
	and.b64  	%rd95, %rd93, 36028797018963967;
	mad.lo.s64 	%rd96, %rd94, 2064, %rd95;
	setp.gt.u64 	%p5, %rd96, 36028797018961903;
	shl.b64 	%rd97, %rd96, 4;
	add.s64 	%rd98, %rd97, -576460752303390464;
	selp.b64 	%rd99, %rd98, %rd97, %p5;
	mul.lo.s64 	%rd100, %rd85, %rd84;
	mad.lo.s64 	%rd101, %rd89, 2064, %rd100;
	add.s64 	%rd102, %rd101, %rd91;
	add.s64 	%rd103, %rd102, %rd99;
	shr.u64 	%rd104, %rd103, 55;
	and.b64  	%rd105, %rd103, 36028797018963967;
	mad.lo.s64 	%rd106, %rd104, 2064, %rd105;
	setp.gt.u64 	%p6, %rd106, 36028797018961903;
	add.s64 	%rd107, %rd106, -36028797018961904;
	selp.b64 	%rd108, %rd107, %rd106, %p6;
	shr.u64 	%rd109, %rd596, 28;
	and.b64  	%rd110, %rd596, 268435455;
	and.b64  	%rd111, %rd7, 134217727;
	mul.lo.s64 	%rd112, %rd111, %rd109;
	shl.b64 	%rd113, %rd112, 1;
	shr.u64 	%rd114, %rd7, 27;
	mad.lo.s64 	%rd115, %rd110, %rd114, %rd113;
	shr.u64 	%rd116, %rd115, 28;
	shl.b64 	%rd117, %rd115, 27;
	and.b64  	%rd118, %rd117, 36028796884746240;
	mul.lo.s64 	%rd119, %rd114, %rd109;
	mul.lo.s64 	%rd120, %rd119, 129;
	shr.u64 	%rd121, %rd120, 55;
	and.b64  	%rd122, %rd120, 36028797018963967;
	mad.lo.s64 	%rd123, %rd121, 2064, %rd122;
	setp.gt.u64 	%p7, %rd123, 36028797018961903;
	shl.b64 	%rd124, %rd123, 4;
	add.s64 	%rd125, %rd124, -576460752303390464;
	selp.b64 	%rd126, %rd125, %rd124, %p7;
	mul.lo.s64 	%rd127, %rd110, %rd111;
	mad.lo.s64 	%rd128, %rd116, 2064, %rd127;
	add.s64 	%rd129, %rd128, %rd118;
	add.s64 	%rd130, %rd129, %rd126;
	shr.u64 	%rd131, %rd130, 55;
	and.b64  	%rd132, %rd130, 36028797018963967;
	mad.lo.s64 	%rd133, %rd131, 2064, %rd132;
	setp.gt.u64 	%p8, %rd133, 36028797018961903;
	add.s64 	%rd134, %rd133, -36028797018961904;
	selp.b64 	%rd135, %rd134, %rd133, %p8;
	setp.lt.u64 	%p9, %rd108, %rd135;
	add.s64 	%rd136, %rd108, 36028797018961904;
	selp.b64 	%rd137, %rd136, %rd108, %p9;
	sub.s64 	%rd592, %rd137, %rd135;
	shr.u64 	%rd138, %rd597, 27;
	and.b64  	%rd139, %rd597, 134217727;
	mul.lo.s64 	%rd140, %rd138, %rd84;
	mad.lo.s64 	%rd141, %rd86, %rd139, %rd140;
	shr.u64 	%rd142, %rd141, 28;
	shl.b64 	%rd143, %rd141, 27;
	and.b64  	%rd144, %rd143, 36028796884746240;
	mul.lo.s64 	%rd145, %rd92, %rd138;
	shr.u64 	%rd146, %rd145, 55;
	and.b64  	%rd147, %rd145, 36028797018963967;
	mad.lo.s64 	%rd148, %rd146, 2064, %rd147;
	setp.gt.u64 	%p10, %rd148, 36028797018961903;
	shl.b64 	%rd149, %rd148, 4;
	add.s64 	%rd150, %rd149, -576460752303390464;
	selp.b64 	%rd151, %rd150, %rd149, %p10;
	mul.lo.s64 	%rd152, %rd84, %rd139;
	mad.lo.s64 	%rd153, %rd142, 2064, %rd152;
	add.s64 	%rd154, %rd153, %rd144;
	add.s64 	%rd155, %rd154, %rd151;
	shr.u64 	%rd156, %rd155, 55;
	and.b64  	%rd157, %rd155, 36028797018963967;
	mad.lo.s64 	%rd158, %rd156, 2064, %rd157;
	setp.gt.u64 	%p11, %rd158, 36028797018961903;
	add.s64 	%rd159, %rd158, -36028797018961904;
	selp.b64 	%rd160, %rd159, %rd158, %p11;
	shr.u64 	%rd161, %rd596, 54;
	shl.b64 	%rd162, %rd596, 1;
	and.b64  	%rd163, %rd162, 36028796482093056;
	and.b64  	%rd164, %rd162, 536870910;
	mad.lo.s64 	%rd165, %rd161, 2064, %rd164;
	add.s64 	%rd166, %rd165, %rd163;
	shr.u64 	%rd167, %rd166, 55;
	and.b64  	%rd168, %rd166, 36028797018963966;
	mad.lo.s64 	%rd169, %rd167, 2064, %rd168;
	setp.gt.u64 	%p12, %rd169, 36028797018961903;
	add.s64 	%rd170, %rd169, -36028797018961904;
	selp.b64 	%rd171, %rd170, %rd169, %p12;
	setp.lt.u64 	%p13, %rd160, %rd171;
	add.s64 	%rd172, %rd160, 36028797018961904;
	selp.b64 	%rd173, %rd172, %rd160, %p13;
	sub.s64 	%rd597, %rd173, %rd171;
	shr.u64 	%rd174, %rd596, 27;
	and.b64  	%rd175, %rd596, 134217727;
	mul.lo.s64 	%rd176, %rd109, %rd175;
	shl.b64 	%rd177, %rd176, 1;
	mad.lo.s64 	%rd178, %rd174, %rd110, %rd177;
	shr.u64 	%rd179, %rd178, 28;
	shl.b64 	%rd180, %rd178, 27;
	and.b64  	%rd181, %rd180, 36028796884746240;
	mul.lo.s64 	%rd182, %rd109, %rd174;
	mul.lo.s64 	%rd183, %rd182, 129;
	shr.u64 	%rd184, %rd183, 55;
	and.b64  	%rd185, %rd183, 36028797018963967;
	mad.lo.s64 	%rd186, %rd184, 2064, %rd185;
	setp.gt.u64 	%p14, %rd186, 36028797018961903;
	shl.b64 	%rd187, %rd186, 4;
	add.s64 	%rd188, %rd187, -576460752303390464;
	selp.b64 	%rd189, %rd188, %rd187, %p14;
	mul.lo.s64 	%rd190, %rd110, %rd175;
	mad.lo.s64 	%rd191, %rd179, 2064, %rd190;
	add.s64 	%rd192, %rd191, %rd181;
	add.s64 	%rd193, %rd192, %rd189;
	shr.u64 	%rd194, %rd193, 55;
	and.b64  	%rd195, %rd193, 36028797018963967;
	mad.lo.s64 	%rd196, %rd194, 2064, %rd195;
	setp.gt.u64 	%p15, %rd196, 36028797018961903;
	add.s64 	%rd197, %rd196, -36028797018961904;
	selp.b64 	%rd596, %rd197, %rd196, %p15;
	add.s64 	%rd595, %rd595, 1;
	setp.ne.s64 	%p16, %rd595, %rd590;
	@%p16 bra 	$L__BB1_5;
$L__BB1_6:
	setp.eq.s64 	%p17, %rd590, 0;
	shl.b64 	%rd198, %rd6, 8;
	sub.s64 	%rd199, 36028797018961904, %rd7;
	mad.lo.s64 	%rd200, %rd199, 176, %rd198;
	shr.u64 	%rd201, %rd200, 55;
	and.b64  	%rd202, %rd200, 36028797018963952;
	mad.lo.s64 	%rd203, %rd201, 2064, %rd202;
	setp.gt.u64 	%p18, %rd203, 36028797018961903;
	add.s64 	%rd204, %rd203, -36028797018961904;
	selp.b64 	%rd604, %rd204, %rd203, %p18;
	@%p17 bra 	$L__BB1_9;
	shr.u64 	%rd19, %rd6, 27;
	and.b64  	%rd20, %rd6, 134217727;
	mov.b64 	%rd602, 256;
	mov.b64 	%rd601, 176;
	mov.b64 	%rd600, 0;
$L__BB1_8:
	shr.u64 	%rd208, %rd602, 28;
	shr.u64 	%rd209, %rd604, 27;
	and.b64  	%rd210, %rd602, 268435455;
	and.b64  	%rd211, %rd604, 134217727;
	shl.b64 	%rd212, %rd208, 1;
	mul.lo.s64 	%rd213, %rd209, %rd210;
	mad.lo.s64 	%rd214, %rd212, %rd211, %rd213;
	shr.u64 	%rd215, %rd214, 28;
	shl.b64 	%rd216, %rd214, 27;
	and.b64  	%rd217, %rd216, 36028796884746240;
	mul.lo.s64 	%rd218, %rd208, 129;
	mul.lo.s64 	%rd219, %rd218, %rd209;
	shr.u64 	%rd220, %rd219, 55;
	and.b64  	%rd221, %rd219, 36028797018963967;
	mad.lo.s64 	%rd222, %rd220, 2064, %rd221;
	setp.gt.u64 	%p19, %rd222, 36028797018961903;
	shl.b64 	%rd223, %rd222, 4;
	add.s64 	%rd224, %rd223, -576460752303390464;
	selp.b64 	%rd225, %rd224, %rd223, %p19;
	mul.lo.s64 	%rd226, %rd211, %rd210;
	mad.lo.s64 	%rd227, %rd215, 2064, %rd226;
	add.s64 	%rd228, %rd227, %rd217;
	add.s64 	%rd229, %rd228, %rd225;
	shr.u64 	%rd230, %rd229, 55;
	and.b64  	%rd231, %rd229, 36028797018963967;
	mad.lo.s64 	%rd232, %rd230, 2064, %rd231;
	setp.gt.u64 	%p20, %rd232, 36028797018961903;
	add.s64 	%rd233, %rd232, -36028797018961904;
	selp.b64 	%rd234, %rd233, %rd232, %p20;
	shr.u64 	%rd235, %rd601, 28;
	and.b64  	%rd236, %rd601, 268435455;
	mul.lo.s64 	%rd237, %rd20, %rd235;
	shl.b64 	%rd238, %rd237, 1;
	mad.lo.s64 	%rd239, %rd236, %rd19, %rd238;
	shr.u64 	%rd240, %rd239, 28;
	shl.b64 	%rd241, %rd239, 27;
	and.b64  	%rd242, %rd241, 36028796884746240;
	mul.lo.s64 	%rd243, %rd19, %rd235;
	mul.lo.s64 	%rd244, %rd243, 129;
	shr.u64 	%rd245, %rd244, 55;
	and.b64  	%rd246, %rd244, 36028797018963967;
	mad.lo.s64 	%rd247, %rd245, 2064, %rd246;
	setp.gt.u64 	%p21, %rd247, 36028797018961903;
	shl.b64 	%rd248, %rd247, 4;
	add.s64 	%rd249, %rd248, -576460752303390464;
	selp.b64 	%rd250, %rd249, %rd248, %p21;
	mul.lo.s64 	%rd251, %rd236, %rd20;
	mad.lo.s64 	%rd252, %rd240, 2064, %rd251;
	add.s64 	%rd253, %rd252, %rd242;
	add.s64 	%rd254, %rd253, %rd250;
	shr.u64 	%rd255, %rd254, 55;
	and.b64  	%rd256, %rd254, 36028797018963967;
	mad.lo.s64 	%rd257, %rd255, 2064, %rd256;
	setp.gt.u64 	%p22, %rd257, 36028797018961903;
	add.s64 	%rd258, %rd257, -36028797018961904;
	selp.b64 	%rd259, %rd258, %rd257, %p22;
	setp.lt.u64 	%p23, %rd234, %rd259;
	add.s64 	%rd260, %rd234, 36028797018961904;
	selp.b64 	%rd261, %rd260, %rd234, %p23;
	sub.s64 	%rd604, %rd261, %rd259;
	shr.u64 	%rd262, %rd602, 27;
	and.b64  	%rd263, %rd602, 134217727;
	mul.lo.s64 	%rd264, %rd262, %rd210;
	mad.lo.s64 	%rd265, %rd212, %rd263, %rd264;
	shr.u64 	%rd266, %rd265, 28;
	shl.b64 	%rd267, %rd265, 27;
	and.b64  	%rd268, %rd267, 36028796884746240;
	mul.lo.s64 	%rd269, %rd218, %rd262;
	shr.u64 	%rd270, %rd269, 55;
	and.b64  	%rd271, %rd269, 36028797018963967;
	mad.lo.s64 	%rd272, %rd270, 2064, %rd271;
	setp.gt.u64 	%p24, %rd272, 36028797018961903;
	shl.b64 	%rd273, %rd272, 4;
	add.s64 	%rd274, %rd273, -576460752303390464;
	selp.b64 	%rd275, %rd274, %rd273, %p24;
	mul.lo.s64 	%rd276, %rd210, %rd263;
	mad.lo.s64 	%rd277, %rd266, 2064, %rd276;
	add.s64 	%rd278, %rd277, %rd268;
	add.s64 	%rd279, %rd278, %rd275;
	shr.u64 	%rd280, %rd279, 55;
	and.b64  	%rd281, %rd279, 36028797018963967;
	mad.lo.s64 	%rd282, %rd280, 2064, %rd281;
	setp.gt.u64 	%p25, %rd282, 36028797018961903;
	add.s64 	%rd283, %rd282, -36028797018961904;
	selp.b64 	%rd284, %rd283, %rd282, %p25;
	shr.u64 	%rd285, %rd601, 54;
	shl.b64 	%rd286, %rd601, 1;
	and.b64  	%rd287, %rd286, 36028796482093056;
	and.b64  	%rd288, %rd286, 536870910;
	mad.lo.s64 	%rd289, %rd285, 2064, %rd288;
	add.s64 	%rd290, %rd289, %rd287;
	shr.u64 	%rd291, %rd290, 55;
	and.b64  	%rd292, %rd290, 36028797018963966;
	mad.lo.s64 	%rd293, %rd291, 2064, %rd292;
	setp.gt.u64 	%p26, %rd293, 36028797018961903;
	add.s64 	%rd294, %rd293, -36028797018961904;
	selp.b64 	%rd295, %rd294, %rd293, %p26;
	setp.lt.u64 	%p27, %rd284, %rd295;
	add.s64 	%rd296, %rd284, 36028797018961904;
	selp.b64 	%rd297, %rd296, %rd284, %p27;
	sub.s64 	%rd602, %rd297, %rd295;
	shr.u64 	%rd298, %rd601, 27;
	and.b64  	%rd299, %rd601, 134217727;
	mul.lo.s64 	%rd300, %rd235, %rd299;
	shl.b64 	%rd301, %rd300, 1;
	mad.lo.s64 	%rd302, %rd298, %rd236, %rd301;
	shr.u64 	%rd303, %rd302, 28;
	shl.b64 	%rd304, %rd302, 27;
	and.b64  	%rd305, %rd304, 36028796884746240;
	mul.lo.s64 	%rd306, %rd235, %rd298;
	mul.lo.s64 	%rd307, %rd306, 129;
	shr.u64 	%rd308, %rd307, 55;
	and.b64  	%rd309, %rd307, 36028797018963967;
	mad.lo.s64 	%rd310, %rd308, 2064, %rd309;
	setp.gt.u64 	%p28, %rd310, 36028797018961903;
	shl.b64 	%rd311, %rd310, 4;
	add.s64 	%rd312, %rd311, -576460752303390464;
	selp.b64 	%rd313, %rd312, %rd311, %p28;
	mul.lo.s64 	%rd314, %rd236, %rd299;
	mad.lo.s64 	%rd315, %rd303, 2064, %rd314;
	add.s64 	%rd316, %rd315, %rd305;
	add.s64 	%rd317, %rd316, %rd313;
	shr.u64 	%rd318, %rd317, 55;
	and.b64  	%rd319, %rd317, 36028797018963967;
	mad.lo.s64 	%rd320, %rd318, 2064, %rd319;
	setp.gt.u64 	%p29, %rd320, 36028797018961903;
	add.s64 	%rd321, %rd320, -36028797018961904;
	selp.b64 	%rd601, %rd321, %rd320, %p29;
	add.s64 	%rd600, %rd600, 1;
	setp.ne.s64 	%p30, %rd600, %rd590;
	@%p30 bra 	$L__BB1_8;
$L__BB1_9:
	shr.u64 	%rd593, %rd8, 1;
	add.s64 	%rd590, %rd590, 1;
	setp.gt.u64 	%p31, %rd8, 1;
	@%p31 bra 	$L__BB1_2;
$L__BB1_10:
	shl.b32 	%r13, %r1, 3;
	mov.u32 	%r14, _ZZ32gm55_kernel_generate_array_floatP10gm55_statePfPlE2xP;
	add.s32 	%r3, %r14, %r13;
	st.shared.u64 	[%r3], %rd592;
	add.s64 	%rd609, %rd2, 1;
	setp.eq.s64 	%p32, %rd609, 0;
	@%p32 bra 	$L__BB1_20;
	mov.b64 	%rd606, 0;
$L__BB1_12:
	mov.u64 	%rd38, %rd609;
	mov.u64 	%rd37, %rd608;
	mov.u64 	%rd36, %rd620;
	and.b64  	%rd323, %rd38, 1;
	setp.eq.b64 	%p33, %rd323, 1;
	not.pred 	%p34, %p33;
	@%p34 bra 	$L__BB1_19;
	setp.eq.s64 	%p35, %rd606, 0;
	mov.u64 	%rd608, %rd36;
	@%p35 bra 	$L__BB1_16;
	mov.b64 	%rd613, 256;
	mov.b64 	%rd612, 176;
	mov.u64 	%rd610, %rd606;
	mov.u64 	%rd608, %rd36;
$L__BB1_15:
	shr.u64 	%rd326, %rd613, 28;
	shr.u64 	%rd327, %rd608, 27;
	and.b64  	%rd328, %rd613, 268435455;
	and.b64  	%rd329, %rd608, 134217727;
	shl.b64 	%rd330, %rd326, 1;
	mul.lo.s64 	%rd331, %rd327, %rd328;
	mad.lo.s64 	%rd332, %rd330, %rd329, %rd331;
	shr.u64 	%rd333, %rd332, 28;
	shl.b64 	%rd334, %rd332, 27;
	and.b64  	%rd335, %rd334, 36028796884746240;
	mul.lo.s64 	%rd336, %rd326, 129;
	mul.lo.s64 	%rd337, %rd336, %rd327;
	shr.u64 	%rd338, %rd337, 55;
	and.b64  	%rd339, %rd337, 36028797018963967;
	mad.lo.s64 	%rd340, %rd338, 2064, %rd339;
	setp.gt.u64 	%p36, %rd340, 36028797018961903;
	shl.b64 	%rd341, %rd340, 4;
	add.s64 	%rd342, %rd341, -576460752303390464;
	selp.b64 	%rd343, %rd342, %rd341, %p36;
	mul.lo.s64 	%rd344, %rd329, %rd328;
	mad.lo.s64 	%rd345, %rd333, 2064, %rd344;
	add.s64 	%rd346, %rd345, %rd335;
	add.s64 	%rd347, %rd346, %rd343;
	shr.u64 	%rd348, %rd347, 55;
	and.b64  	%rd349, %rd347, 36028797018963967;
	mad.lo.s64 	%rd350, %rd348, 2064, %rd349;
	setp.gt.u64 	%p37, %rd350, 36028797018961903;
	add.s64 	%rd351, %rd350, -36028797018961904;
	selp.b64 	%rd352, %rd351, %rd350, %p37;
	shr.u64 	%rd353, %rd612, 28;
	and.b64  	%rd354, %rd612, 268435455;
	and.b64  	%rd355, %rd37, 134217727;
	mul.lo.s64 	%rd356, %rd355, %rd353;
	shl.b64 	%rd357, %rd356, 1;
	shr.u64 	%rd358, %rd37, 27;
	mad.lo.s64 	%rd359, %rd354, %rd358, %rd357;
	shr.u64 	%rd360, %rd359, 28;
	shl.b64 	%rd361, %rd359, 27;
	and.b64  	%rd362, %rd361, 36028796884746240;
	mul.lo.s64 	%rd363, %rd358, %rd353;
	mul.lo.s64 	%rd364, %rd363, 129;
	shr.u64 	%rd365, %rd364, 55;
	and.b64  	%rd366, %rd364, 36028797018963967;
	mad.lo.s64 	%rd367, %rd365, 2064, %rd366;
	setp.gt.u64 	%p38, %rd367, 36028797018961903;
	shl.b64 	%rd368, %rd367, 4;
	add.s64 	%rd369, %rd368, -576460752303390464;
	selp.b64 	%rd370, %rd369, %rd368, %p38;
	mul.lo.s64 	%rd371, %rd354, %rd355;
	mad.lo.s64 	%rd372, %rd360, 2064, %rd371;
	add.s64 	%rd373, %rd372, %rd362;
	add.s64 	%rd374, %rd373, %rd370;
	shr.u64 	%rd375, %rd374, 55;
	and.b64  	%rd376, %rd374, 36028797018963967;
	mad.lo.s64 	%rd377, %rd375, 2064, %rd376;
	setp.gt.u64 	%p39, %rd377, 36028797018961903;
	add.s64 	%rd378, %rd377, -36028797018961904;
	selp.b64 	%rd379, %rd378, %rd377, %p39;
	setp.lt.u64 	%p40, %rd352, %rd379;
	add.s64 	%rd380, %rd352, 36028797018961904;
	selp.b64 	%rd381, %rd380, %rd352, %p40;
	sub.s64 	%rd608, %rd381, %rd379;
	shr.u64 	%rd382, %rd613, 27;
	and.b64  	%rd383, %rd613, 134217727;
	mul.lo.s64 	%rd384, %rd382, %rd328;
	mad.lo.s64 	%rd385, %rd330, %rd383, %rd384;
	shr.u64 	%rd386, %rd385, 28;
	shl.b64 	%rd387, %rd385, 27;
	and.b64  	%rd388, %rd387, 36028796884746240;
	mul.lo.s64 	%rd389, %rd336, %rd382;
	shr.u64 	%rd390, %rd389, 55;
	and.b64  	%rd391, %rd389, 36028797018963967;
	mad.lo.s64 	%rd392, %rd390, 2064, %rd391;
	setp.gt.u64 	%p41, %rd392, 36028797018961903;
	shl.b64 	%rd393, %rd392, 4;
	add.s64 	%rd394, %rd393, -576460752303390464;
	selp.b64 	%rd395, %rd394, %rd393, %p41;
	mul.lo.s64 	%rd396, %rd328, %rd383;
	mad.lo.s64 	%rd397, %rd386, 2064, %rd396;
	add.s64 	%rd398, %rd397, %rd388;
	add.s64 	%rd399, %rd398, %rd395;
	shr.u64 	%rd400, %rd399, 55;
	and.b64  	%rd401, %rd399, 36028797018963967;
	mad.lo.s64 	%rd402, %rd400, 2064, %rd401;
	setp.gt.u64 	%p42, %rd402, 36028797018961903;
	add.s64 	%rd403, %rd402, -36028797018961904;
	selp.b64 	%rd404, %rd403, %rd402, %p42;
	shr.u64 	%rd405, %rd612, 54;
	shl.b64 	%rd406, %rd612, 1;
	and.b64  	%rd407, %rd406, 36028796482093056;
	and.b64  	%rd408, %rd406, 536870910;
	mad.lo.s64 	%rd409, %rd405, 2064, %rd408;
	add.s64 	%rd410, %rd409, %rd407;
	shr.u64 	%rd411, %rd410, 55;
	and.b64  	%rd412, %rd410, 36028797018963966;
	mad.lo.s64 	%rd413, %rd411, 2064, %rd412;
	setp.gt.u64 	%p43, %rd413, 36028797018961903;
	add.s64 	%rd414, %rd413, -36028797018961904;
	selp.b64 	%rd415, %rd414, %rd413, %p43;
	setp.lt.u64 	%p44, %rd404, %rd415;
	add.s64 	%rd416, %rd404, 36028797018961904;
	selp.b64 	%rd417, %rd416, %rd404, %p44;
	sub.s64 	%rd613, %rd417, %rd415;
	shr.u64 	%rd418, %rd612, 27;
	and.b64  	%rd419, %rd612, 134217727;
	mul.lo.s64 	%rd420, %rd353, %rd419;
	shl.b64 	%rd421, %rd420, 1;
	mad.lo.s64 	%rd422, %rd418, %rd354, %rd421;
	shr.u64 	%rd423, %rd422, 28;
	shl.b64 	%rd424, %rd422, 27;
	and.b64  	%rd425, %rd424, 36028796884746240;
	mul.lo.s64 	%rd426, %rd353, %rd418;
	mul.lo.s64 	%rd427, %rd426, 129;
	shr.u64 	%rd428, %rd427, 55;
	and.b64  	%rd429, %rd427, 36028797018963967;
	mad.lo.s64 	%rd430, %rd428, 2064, %rd429;
	setp.gt.u64 	%p45, %rd430, 36028797018961903;
	shl.b64 	%rd431, %rd430, 4;
	add.s64 	%rd432, %rd431, -576460752303390464;
	selp.b64 	%rd433, %rd432, %rd431, %p45;
	mul.lo.s64 	%rd434, %rd354, %rd419;
	mad.lo.s64 	%rd435, %rd423, 2064, %rd434;
	add.s64 	%rd436, %rd435, %rd425;
	add.s64 	%rd437, %rd436, %rd433;
	shr.u64 	%rd438, %rd437, 55;
	and.b64  	%rd439, %rd437, 36028797018963967;
	mad.lo.s64 	%rd440, %rd438, 2064, %rd439;
	setp.gt.u64 	%p46, %rd440, 36028797018961903;
	add.s64 	%rd441, %rd440, -36028797018961904;
	selp.b64 	%rd612, %rd441, %rd440, %p46;
	add.s64 	%rd610, %rd610, -1;
	setp.ne.s64 	%p47, %rd610, 0;
	@%p47 bra 	$L__BB1_15;
$L__BB1_16:
	setp.eq.s64 	%p48, %rd606, 0;
	shl.b64 	%rd442, %rd36, 8;
	sub.s64 	%rd443, 36028797018961904, %rd37;
	mad.lo.s64 	%rd444, %rd443, 176, %rd442;
	shr.u64 	%rd445, %rd444, 55;
	and.b64  	%rd446, %rd444, 36028797018963952;
	mad.lo.s64 	%rd447, %rd445, 2064, %rd446;
	setp.gt.u64 	%p49, %rd447, 36028797018961903;
	add.s64 	%rd448, %rd447, -36028797018961904;
	selp.b64 	%rd620, %rd448, %rd447, %p49;
	@%p48 bra 	$L__BB1_19;
	shr.u64 	%rd49, %rd36, 27;
	and.b64  	%rd50, %rd36, 134217727;
	mov.b64 	%rd618, 256;
	mov.b64 	%rd617, 176;
	mov.b64 	%rd616, 0;
$L__BB1_18:
	shr.u64 	%rd452, %rd618, 28;
	shr.u64 	%rd453, %rd620, 27;
	and.b64  	%rd454, %rd618, 268435455;
	and.b64  	%rd455, %rd620, 134217727;
	shl.b64 	%rd456, %rd452, 1;
	mul.lo.s64 	%rd457, %rd453, %rd454;
	mad.lo.s64 	%rd458, %rd456, %rd455, %rd457;
	shr.u64 	%rd459, %rd458, 28;
	shl.b64 	%rd460, %rd458, 27;
	and.b64  	%rd461, %rd460, 36028796884746240;
	mul.lo.s64 	%rd462, %rd452, 129;
	mul.lo.s64 	%rd463, %rd462, %rd453;
	shr.u64 	%rd464, %rd463, 55;
	and.b64  	%rd465, %rd463, 36028797018963967;
	mad.lo.s64 	%rd466, %rd464, 2064, %rd465;
	setp.gt.u64 	%p50, %rd466, 36028797018961903;
	shl.b64 	%rd467, %rd466, 4;
	add.s64 	%rd468, %rd467, -576460752303390464;
	selp.b64 	%rd469, %rd468, %rd467, %p50;
	mul.lo.s64 	%rd470, %rd455, %rd454;
	mad.lo.s64 	%rd471, %rd459, 2064, %rd470;
	add.s64 	%rd472, %rd471, %rd461;
	add.s64 	%rd473, %rd472, %rd469;
	shr.u64 	%rd474, %rd473, 55;
	and.b64  	%rd475, %rd473, 36028797018963967;
	mad.lo.s64 	%rd476, %rd474, 2064, %rd475;
	setp.gt.u64 	%p51, %rd476, 36028797018961903;
	add.s64 	%rd477, %rd476, -36028797018961904;
	selp.b64 	%rd478, %rd477, %rd476, %p51;
	shr.u64 	%rd479, %rd617, 28;
	and.b64  	%rd480, %rd617, 268435455;
	mul.lo.s64 	%rd481, %rd50, %rd479;
	shl.b64 	%rd482, %rd481, 1;
	mad.lo.s64 	%rd483, %rd480, %rd49, %rd482;
	shr.u64 	%rd484, %rd483, 28;
	shl.b64 	%rd485, %rd483, 27;
	and.b64  	%rd486, %rd485, 36028796884746240;
	mul.lo.s64 	%rd487, %rd49, %rd479;
	mul.lo.s64 	%rd488, %rd487, 129;
	shr.u64 	%rd489, %rd488, 55;
	and.b64  	%rd490, %rd488, 36028797018963967;
	mad.lo.s64 	%rd491, %rd489, 2064, %rd490;
	setp.gt.u64 	%p52, %rd491, 36028797018961903;
	shl.b64 	%rd492, %rd491, 4;
	add.s64 	%rd493, %rd492, -576460752303390464;
	selp.b64 	%rd494, %rd493, %rd492, %p52;
	mul.lo.s64 	%rd495, %rd480, %rd50;
	mad.lo.s64 	%rd496, %rd484, 2064, %rd495;
	add.s64 	%rd497, %rd496, %rd486;
	add.s64 	%rd498, %rd497, %rd494;
	shr.u64 	%rd499, %rd498, 55;
	and.b64  	%rd500, %rd498, 36028797018963967;
	mad.lo.s64 	%rd501, %rd499, 2064, %rd500;
	setp.gt.u64 	%p53, %rd501, 36028797018961903;
	add.s64 	%rd502, %rd501, -36028797018961904;
	selp.b64 	%rd503, %rd502, %rd501, %p53;
	setp.lt.u64 	%p54, %rd478, %rd503;
	add.s64 	%rd504, %rd478, 36028797018961904;
	selp.b64 	%rd505, %rd504, %rd478, %p54;
	sub.s64 	%rd620, %rd505, %rd503;
	shr.u64 	%rd506, %rd618, 27;
	and.b64  	%rd507, %rd618, 134217727;
	mul.lo.s64 	%rd508, %rd506, %rd454;
	mad.lo.s64 	%rd509, %rd456, %rd507, %rd508;
	shr.u64 	%rd510, %rd509, 28;
	shl.b64 	%rd511, %rd509, 27;
	and.b64  	%rd512, %rd511, 36028796884746240;
	mul.lo.s64 	%rd513, %rd462, %rd506;
	shr.u64 	%rd514, %rd513, 55;
	and.b64  	%rd515, %rd513, 36028797018963967;
	mad.lo.s64 	%rd516, %rd514, 2064, %rd515;
	setp.gt.u64 	%p55, %rd516, 36028797018961903;
	shl.b64 	%rd517, %rd516, 4;
	add.s64 	%rd518, %rd517, -576460752303390464;
	selp.b64 	%rd519, %rd518, %rd517, %p55;
	mul.lo.s64 	%rd520, %rd454, %rd507;
	mad.lo.s64 	%rd521, %rd510, 2064, %rd520;
	add.s64 	%rd522, %rd521, %rd512;
	add.s64 	%rd523, %rd522, %rd519;
	shr.u64 	%rd524, %rd523, 55;
	and.b64  	%rd525, %rd523, 36028797018963967;
	mad.lo.s64 	%rd526, %rd524, 2064, %rd525;
	setp.gt.u64 	%p56, %rd526, 36028797018961903;
	add.s64 	%rd527, %rd526, -36028797018961904;
	selp.b64 	%rd528, %rd527, %rd526, %p56;
	shr.u64 	%rd529, %rd617, 54;
	shl.b64 	%rd530, %rd617, 1;
	and.b64  	%rd531, %rd530, 36028796482093056;
	and.b64  	%rd532, %rd530, 536870910;
	mad.lo.s64 	%rd533, %rd529, 2064, %rd532;
	add.s64 	%rd534, %rd533, %rd531;
	shr.u64 	%rd535, %rd534, 55;
	and.b64  	%rd536, %rd534, 36028797018963966;
	mad.lo.s64 	%rd537, %rd535, 2064, %rd536;
	setp.gt.u64 	%p57, %rd537, 36028797018961903;
	add.s64 	%rd538, %rd537, -36028797018961904;
	selp.b64 	%rd539, %rd538, %rd537, %p57;
	setp.lt.u64 	%p58, %rd528, %rd539;
	add.s64 	%rd540, %rd528, 36028797018961904;
	selp.b64 	%rd541, %rd540, %rd528, %p58;
	sub.s64 	%rd618, %rd541, %rd539;
	shr.u64 	%rd542, %rd617, 27;
	and.b64  	%rd543, %rd617, 134217727;
	mul.lo.s64 	%rd544, %rd479, %rd543;
	shl.b64 	%rd545, %rd544, 1;
	mad.lo.s64 	%rd546, %rd542, %rd480, %rd545;
	shr.u64 	%rd547, %rd546, 28;
	shl.b64 	%rd548, %rd546, 27;
	and.b64  	%rd549, %rd548, 36028796884746240;
	mul.lo.s64 	%rd550, %rd479, %rd542;
	mul.lo.s64 	%rd551, %rd550, 129;
	shr.u64 	%rd552, %rd551, 55;
	and.b64  	%rd553, %rd551, 36028797018963967;
	mad.lo.s64 	%rd554, %rd552, 2064, %rd553;
	setp.gt.u64 	%p59, %rd554, 36028797018961903;
	shl.b64 	%rd555, %rd554, 4;
	add.s64 	%rd556, %rd555, -576460752303390464;
	selp.b64 	%rd557, %rd556, %rd555, %p59;
	mul.lo.s64 	%rd558, %rd480, %rd543;
	mad.lo.s64 	%rd559, %rd547, 2064, %rd558;
	add.s64 	%rd560, %rd559, %rd549;
	add.s64 	%rd561, %rd560, %rd557;
	shr.u64 	%rd562, %rd561, 55;
	and.b64  	%rd563, %rd561, 36028797018963967;
	mad.lo.s64 	%rd564, %rd562, 2064, %rd563;
	setp.gt.u64 	%p60, %rd564, 36028797018961903;
	add.s64 	%rd565, %rd564, -36028797018961904;
	selp.b64 	%rd617, %rd565, %rd564, %p60;
	add.s64 	%rd616, %rd616, 1;
	setp.ne.s64 	%p61, %rd616, %rd606;
	@%p61 bra 	$L__BB1_18;
$L__BB1_19:
	shr.u64 	%rd609, %rd38, 1;
	add.s64 	%rd606, %rd606, 1;
	setp.gt.u64 	%p62, %rd38, 1;
	@%p62 bra 	$L__BB1_12;
$L__BB1_20:
	shl.b32 	%r15, %r1, 3;
	mov.u32 	%r16, _ZZ32gm55_kernel_generate_array_floatP10gm55_statePfPlE2xN;
	add.s32 	%r4, %r16, %r15;
	st.shared.u64 	[%r4], %rd608;
	setp.lt.s64 	%p63, %rd1, 1;
	@%p63 bra 	$L__BB1_25;
	ld.param.u64 	%rd588, [_Z32gm55_kernel_generate_array_floatP10gm55_statePfPl_param_1];
	shl.b32 	%r18, %r2, 3;
	add.s32 	%r19, %r18, -28;
	setp.lt.u32 	%p64, %r2, 4;
	selp.b32 	%r20, %r18, %r19, %p64;
	cvt.u64.u32 	%rd64, %r20;
	shl.b32 	%r21, %r1, 2;
	mov.u32 	%r22, _ZZ32gm55_kernel_generate_array_floatP10gm55_statePfPlE1a;
	add.s32 	%r5, %r22, %r21;
	cvta.to.global.u64 	%rd65, %rd588;
	mov.b32 	%r39, 0;
	mov.b64 	%rd622, 0;
$L__BB1_22:
	setp.ne.s32 	%p65, %r2, 0;
	ld.shared.u64 	%rd567, [%r4];
	ld.shared.u64 	%rd568, [%r3];
	shl.b64 	%rd569, %rd567, 8;
	sub.s64 	%rd570, 36028797018961904, %rd568;
	mad.lo.s64 	%rd571, %rd570, 176, %rd569;
	shr.u64 	%rd572, %rd571, 55;
	and.b64  	%rd573, %rd571, 36028797018963952;
	mad.lo.s64 	%rd574, %rd572, 2064, %rd573;
	setp.gt.u64 	%p66, %rd574, 36028797018961903;
	add.s64 	%rd575, %rd574, -36028797018961904;
	selp.b64 	%rd576, %rd575, %rd574, %p66;
	st.shared.u64 	[%r3], %rd567;
	st.shared.u64 	[%r4], %rd576;
	mul.hi.u64 	%rd577, %rd576, 1056769;
	sub.s64 	%rd578, %rd576, %rd577;
	shr.u64 	%rd579, %rd578, 1;
	add.s64 	%rd580, %rd579, %rd577;
	shr.u64 	%rd581, %rd580, 50;
	cvt.u32.u64 	%r23, %rd64;
	shl.b64 	%rd582, %rd581, %r23;
	st.shared.u32 	[%r5], %rd582;
	bar.sync 	0;
	@%p65 bra 	$L__BB1_24;
	ld.shared.u32 	%r24, [%r5];
	ld.shared.u32 	%r25, [%r5+4];
	add.s32 	%r26, %r25, %r24;
	ld.shared.u32 	%r27, [%r5+8];
	add.s32 	%r28, %r27, %r26;
	ld.shared.u32 	%r29, [%r5+12];
	add.s32 	%r30, %r29, %r28;
	ld.shared.u32 	%r31, [%r5+16];
	add.s32 	%r32, %r31, %r30;
	ld.shared.u32 	%r33, [%r5+20];
	add.s32 	%r34, %r33, %r32;
	ld.shared.u32 	%r35, [%r5+24];
	add.s32 	%r36, %r35, %r34;
	ld.shared.u32 	%r37, [%r5+28];
	add.s32 	%r38, %r37, %r36;
	cvt.rn.f32.u32 	%f1, %r38;
	mul.f32 	%f2, %f1, 0f2F800000;
	add.s64 	%rd583, %rd622, %rd2;
	shl.b64 	%rd584, %rd583, 2;
	add.s64 	%rd585, %rd65, %rd584;
	st.global.f32 	[%rd585], %f2;
$L__BB1_24:
	ld.param.u64 	%rd589, [_Z32gm55_kernel_generate_array_floatP10gm55_statePfPl_param_2];
	add.s32 	%r39, %r39, 1;
	cvt.u64.u32 	%rd622, %r39;
	cvta.to.global.u64 	%rd586, %rd589;
	ld.global.u64 	%rd587, [%rd586];
	setp.gt.s64 	%p67, %rd587, %rd622;
	@%p67 bra 	$L__BB1_22;
$L__BB1_25:
	ret;

}
	// .globl	_Z33gm55_kernel_generate_array_doubleP10gm55_statePdPl
.visible .entry _Z33gm55_kernel_generate_array_doubleP10gm55_statePdPl(
	.param .u64 .ptr .align 1 _Z33gm55_kernel_generate_array_doubleP10gm55_statePdPl_param_0,
	.param .u64 .ptr .align 1 _Z33gm55_kernel_generate_array_doubleP10gm55_statePdPl_param_1,
	.param .u64 .ptr .align 1 _Z33gm55_kernel_generate_array_doubleP10gm55_statePdPl_param_2
)
{
	.reg .pred 	%p<68>;
	.reg .b32 	%r<40>;
	.reg .b64 	%rd<623>;
	.reg .b64 	%fd<3>;
	// demoted variable
	.shared .align 8 .b8 _ZZ33gm55_kernel_generate_array_doubleP10gm55_statePdPlE2xP[1024];
	// demoted variable
	.shared .align 8 .b8 _ZZ33gm55_kernel_generate_array_doubleP10gm55_statePdPlE2xN[1024];
	// demoted variable
	.shared .align 4 .b8 _ZZ33gm55_kernel_generate_array_doubleP10gm55_statePdPlE1a[512];
	ld.param.u64 	%rd70, [_Z33gm55_kernel_generate_array_doubleP10gm55_statePdPl_param_0];
	ld.param.u64 	%rd69, [_Z33gm55_kernel_generate_array_doubleP10gm55_statePdPl_param_2];
	cvta.to.global.u64 	%rd71, %rd70;
	cvta.to.global.u64 	%rd72, %rd69;
	mov.u32 	%r1, %tid.x;
	and.b32  	%r2, %r1, 7;
	mov.u32 	%r8, %ctaid.x;
	mov.u32 	%r9, %ntid.x;
	mad.lo.s32 	%r10, %r8, %r9, %r1;
	shr.u32 	%r11, %r10, 3;
	cvt.u64.u32 	%rd73, %r11;
	ld.global.u64 	%rd1, [%rd72];
	mul.lo.s64 	%rd2, %rd1, %rd73;
	shl.b32 	%r12, %r1, 3;
	cvt.u64.u32 	%rd74, %r12;
	and.b64  	%rd75, %rd74, 56;
	add.s64 	%rd76, %rd71, %rd75;
	ld.global.u64 	%rd608, [%rd76+64];
	ld.global.u64 	%rd620, [%rd76];
	setp.eq.s64 	%p1, %rd2, 0;
	mov.u64 	%rd592, %rd608;
	@%p1 bra 	$L__BB2_10;
	mov.b64 	%rd590, 0;
	mov.u64 	%rd604, %rd620;
	mov.u64 	%rd592, %rd608;
	mov.u64 	%rd593, %rd2;
$L__BB2_2:
	mov.u64 	%rd8, %rd593;
	mov.u64 	%rd7, %rd592;
	mov.u64 	%rd6, %rd604;
	and.b64  	%rd78, %rd8, 1;
	setp.eq.b64 	%p2, %rd78, 1;
	not.pred 	%p3, %p2;
	@%p3 bra 	$L__BB2_9;
	setp.eq.s64 	%p4, %rd590, 0;
	mov.u64 	%rd592, %rd6;
	@%p4 bra 	$L__BB2_6;
	mov.b64 	%rd597, 256;
	mov.b64 	%rd596, 176;
	mov.b64 	%rd595, 0;
	mov.u64 	%rd592, %rd6;
$L__BB2_5:
	shr.u64 	%rd82, %rd597, 28;
	shr.u64 	%rd83, %rd592, 27;
	and.b64  	%rd84, %rd597, 268435455;
	and.b64  	%rd85, %rd592, 134217727;
	shl.b64 	%rd86, %rd82, 1;
	mul.lo.s64 	%rd87, %rd83, %rd84;
	mad.lo.s64 	%rd88, %rd86, %rd85, %rd87;
	shr.u64 	%rd89, %rd88, 28;
	shl.b64 	%rd90, %rd88, 27;
	and.b64  	%rd91, %rd90, 36028796884746240;
	mul.lo.s64 	%rd92, %rd82, 129;
	mul.lo.s64 	%rd93, %rd92, %rd83;
	shr.u64 	%rd94, %rd93, 55;
	and.b64  	%rd95, %rd93, 36028797018963967;
	mad.lo.s64 	%rd96, %rd94, 2064, %rd95;
	setp.gt.u64 	%p5, %rd96, 36028797018961903;
	shl.b64 	%rd97, %rd96, 4;
	add.s64 	%rd98, %rd97, -576460752303390464;
	selp.b64 	%rd99, %rd98, %rd97, %p5;
	mul.lo.s64 	%rd100, %rd85, %rd84;
	mad.lo.s64 	%rd101, %rd89, 2064, %rd100;
	add.s64 	%rd102, %rd101, %rd91;
	add.s64 	%rd103, %rd102, %rd99;
	shr.u64 	%rd104, %rd103, 55;
	and.b64  	%rd105, %rd103, 36028797018963967;
	mad.lo.s64 	%rd106, %rd104, 2064, %rd105;
	setp.gt.u64 	%p6, %rd106, 36028797018961903;
	add.s64 	%rd107, %rd106, -36028797018961904;
	selp.b64 	%rd108, %rd107, %rd106, %p6;
	shr.u64 	%rd109, %rd596, 28;
	and.b64  	%rd110, %rd596, 268435455;
	and.b64  	%rd111, %rd7, 134217727;
	mul.lo.s64 	%rd112, %rd111, %rd109;
	shl.b64 	%rd113, %rd112, 1;
	shr.u64 	%rd114, %rd7, 27;
	mad.lo.s64 	%rd115, %rd110, %rd114, %rd113;
	shr.u64 	%rd116, %rd115, 28;
	shl.b64 	%rd117, %rd115, 27;
	and.b64  	%rd118, %rd117, 36028796884746240;
	mul.lo.s64 	%rd119, %rd114, %rd109;
	mul.lo.s64 	%rd120, %rd119, 129;
	shr.u64 	%rd121, %rd120, 55;
	and.b64  	%rd122, %rd120, 36028797018963967;
	mad.lo.s64 	%rd123, %rd121, 2064, %rd122;
	setp.gt.u64 	%p7, %rd123, 36028797018961903;
	shl.b64 	%rd124, %rd123, 4;
	add.s64 	%rd125, %rd124, -576460752303390464;
	selp.b64 	%rd126, %rd125, %rd124, %p7;
	mul.lo.s64 	%rd127, %rd110, %rd111;
	mad.lo.s64 	%rd128, %rd116, 2064, %rd127;
	add.s64 	%rd129, %rd128, %rd118;
	add.s64 	%rd130, %rd129, %rd126;
	shr.u64 	%rd131, %rd130, 55;
	and.b64  	%rd132, %rd130, 36028797018963967;
	mad.lo.s64 	%rd133, %rd131, 2064, %rd132;
	setp.gt.u64 	%p8, %rd133, 36028797018961903;
	add.s64 	%rd134, %rd133, -36028797018961904;
	selp.b64 	%rd135, %rd134, %rd133, %p8;
	setp.lt.u64 	%p9, %rd108, %rd135;
	add.s64 	%rd136, %rd108, 36028797018961904;
	selp.b64 	%rd137, %rd136, %rd108, %p9;
	sub.s64 	%rd592, %rd137, %rd135;
	shr.u64 	%rd138, %rd597, 27;
	and.b64  	%rd139, %rd597, 134217727;
	mul.lo.s64 	%rd140, %rd138, %rd84;
	mad.lo.s64 	%rd141, %rd86, %rd139, %rd140;
	shr.u64 	%rd142, %rd141, 28;
	shl.b64 	%rd143, %rd141, 27;
	and.b64  	%rd144, %rd143, 36028796884746240;
	mul.lo.s64 	%rd145, %rd92, %rd138;
	shr.u64 	%rd146, %rd145, 55;
	and.b64  	%rd147, %rd145, 36028797018963967;
	mad.lo.s64 	%rd148, %rd146, 2064, %rd147;
	setp.gt.u64 	%p10, %rd148, 36028797018961903;
	shl.b64 	%rd149, %rd148, 4;
	add.s64 	%rd150, %rd149, -576460752303390464;
	selp.b64 	%rd151, %rd150, %rd149, %p10;
	mul.lo.s64 	%rd152, %rd84, %rd139;
	mad.lo.s64 	%rd153, %rd142, 2064, %rd152;
	add.s64 	%rd154, %rd153, %rd144;
	add.s64 	%rd155, %rd154, %rd151;
	shr.u64 	%rd156, %rd155, 55;
	and.b64  	%rd157, %rd155, 36028797018963967;
	mad.lo.s64 	%rd158, %rd156, 2064, %rd157;
	setp.gt.u64 	%p11, %rd158, 36028797018961903;
	add.s64 	%rd159, %rd158, -36028797018961904;
	selp.b64 	%rd160, %rd159, %rd158, %p11;
	shr.u64 	%rd161, %rd596, 54;
	shl.b64 	%rd162, %rd596, 1;
	and.b64  	%rd163, %rd162, 36028796482093056;
	and.b64  	%rd164, %rd162, 536870910;
	mad.lo.s64 	%rd165, %rd161, 2064, %rd164;
	add.s64 	%rd166, %rd165, %rd163;
	shr.u64 	%rd167, %rd166, 55;
	and.b64  	%rd168, %rd166, 36028797018963966;
	mad.lo.s64 	%rd169, %rd167, 2064, %rd168;
	setp.gt.u64 	%p12, %rd169, 36028797018961903;
	add.s64 	%rd170, %rd169, -36028797018961904;
	selp.b64 	%rd171, %rd170, %rd169, %p12;
	setp.lt.u64 	%p13, %rd160, %rd171;
	add.s64 	%rd172, %rd160, 36028797018961904;
	selp.b64 	%rd173, %rd172, %rd160, %p13;
	sub.s64 	%rd597, %rd173, %rd171;
	shr.u64 	%rd174, %rd596, 27;
	and.b64  	%rd175, %rd596, 134217727;
	mul.lo.s64 	%rd176, %rd109, %rd175;
	shl.b64 	%rd177, %rd176, 1;
	mad.lo.s64 	%rd178, %rd174, %rd110, %rd177;
	shr.u64 	%rd179, %rd178, 28;
	shl.b64 	%rd180, %rd178, 27;
	and.b64  	%rd181, %rd180, 36028796884746240;
	mul.lo.s64 	%rd182, %rd109, %rd174;
	mul.lo.s64 	%rd183, %rd182, 129;
	shr.u64 	%rd184, %rd183, 55;
	and.b64  	%rd185, %rd183, 36028797018963967;
	mad.lo.s64 	%rd186, %rd184, 2064, %rd185;
	setp.gt.u64 	%p14, %rd186, 36028797018961903;
	shl.b64 	%rd187, %rd186, 4;
	add.s64 	%rd188, %rd187, -576460752303390464;
	selp.b64 	%rd189, %rd188, %rd187, %p14;
	mul.lo.s64 	%rd190, %rd110, %rd175;
	mad.lo.s64 	%rd191, %rd179, 2064, %rd190;
	add.s64 	%rd192, %rd191, %rd181;
	add.s64 	%rd193, %rd192, %rd189;
	shr.u64 	%rd194, %rd193, 55;
	and.b64  	%rd195, %rd193, 36028797018963967;
	mad.lo.s64 	%rd196, %rd194, 2064, %rd195;
	setp.gt.u64 	%p15, %rd196, 36028797018961903;
	add.s64 	%rd197, %rd196, -36028797018961904;
	selp.b64 	%rd596, %rd197, %rd196, %p15;
	add.s64 	%rd595, %rd595, 1;
	setp.ne.s64 	%p16, %rd595, %rd590;
	@%p16 bra 	$L__BB2_5;
$L__BB2_6:
	setp.eq.s64 	%p17, %rd590, 0;
	shl.b64 	%rd198, %rd6, 8;
	sub.s64 	%rd199, 36028797018961904, %rd7;
	mad.lo.s64 	%rd200, %rd199, 176, %rd198;
	shr.u64 	%rd201, %rd200, 55;
	and.b64  	%rd202, %rd200, 36028797018963952;
	mad.lo.s64 	%rd203, %rd201, 2064, %rd202;
	setp.gt.u64 	%p18, %rd203, 36028797018961903;
	add.s64 	%rd204, %rd203, -36028797018961904;
	selp.b64 	%rd604, %rd204, %rd203, %p18;
	@%p17 bra 	$L__BB2_9;
	shr.u64 	%rd19, %rd6, 27;
	and.b64  	%rd20, %rd6, 134217727;
	mov.b64 	%rd602, 256;
	mov.b64 	%rd601, 176;
	mov.b64 	%rd600, 0;
$L__BB2_8:
	shr.u64 	%rd208, %rd602, 28;
	shr.u64 	%rd209, %rd604, 27;
	and.b64  	%rd210, %rd602, 268435455;
	and.b64  	%rd211, %rd604, 134217727;
	shl.b64 	%rd212, %rd208, 1;
	mul.lo.s64 	%rd213, %rd209, %rd210;
	mad.lo.s64 	%rd214, %rd212, %rd211, %rd213;
	shr.u64 	%rd215, %rd214, 28;
	shl.b64 	%rd216, %rd214, 27;
	and.b64  	%rd217, %rd216, 36028796884746240;
	mul.lo.s64 	%rd218, %rd208, 129;
	mul.lo.s64 	%rd219, %rd218, %rd209;
	shr.u64 	%rd220, %rd219, 55;
	and.b64  	%rd221, %rd219, 36028797018963967;
	mad.lo.s64 	%rd222, %rd220, 2064, %rd221;
	setp.gt.u64 	%p19, %rd222, 36028797018961903;
	shl.b64 	%rd223, %rd222, 4;
	add.s64 	%rd224, %rd223, -576460752303390464;
	selp.b64 	%rd225, %rd224, %rd223, %p19;
	mul.lo.s64 	%rd226, %rd211, %rd210;
	mad.lo.s64 	%rd227, %rd215, 2064, %rd226;
	add.s64 	%rd228, %rd227, %rd217;
	add.s64 	%rd229, %rd228, %rd225;
	shr.u64 	%rd230, %rd229, 55;
	and.b64  	%rd231, %rd229, 36028797018963967;
	mad.lo.s64 	%rd232, %rd230, 2064, %rd231;
	setp.gt.u64 	%p20, %rd232, 36028797018961903;
	add.s64 	%rd233, %rd232, -36028797018961904;
	selp.b64 	%rd234, %rd233, %rd232, %p20;
	shr.u64 	%rd235, %rd601, 28;
	and.b64  	%rd236, %rd601, 268435455;
	mul.lo.s64 	%rd237, %rd20, %rd235;
	shl.b64 	%rd238, %rd237, 1;
	mad.lo.s64 	%rd239, %rd236, %rd19, %rd238;
	shr.u64 	%rd240, %rd239, 28;
	shl.b64 	%rd241, %rd239, 27;
	and.b64  	%rd242, %rd241, 36028796884746240;
	mul.lo.s64 	%rd243, %rd19, %rd235;
	mul.lo.s64 	%rd244, %rd243, 129;
	shr.u64 	%rd245, %rd244, 55;
	and.b64  	%rd246, %rd244, 36028797018963967;
	mad.lo.s64 	%rd247, %rd245, 2064, %rd246;
	setp.gt.u64 	%p21, %rd247, 36028797018961903;
	shl.b64 	%rd248, %rd247, 4;
	add.s64 	%rd249, %rd248, -576460752303390464;
	selp.b64 	%rd250, %rd249, %rd248, %p21;
	mul.lo.s64 	%rd251, %rd236, %rd20;
	mad.lo.s64 	%rd252, %rd240, 2064, %rd251;
	add.s64 	%rd253, %rd252, %rd242;
	add.s64 	%rd254, %rd253, %rd250;
	shr.u64 	%rd255, %rd254, 55;
	and.b64  	%rd256, %rd254, 36028797018963967;
	mad.lo.s64 	%rd257, %rd255, 2064, %rd256;
	setp.gt.u64 	%p22, %rd257, 36028797018961903;
	add.s64 	%rd258, %rd257, -36028797018961904;
	selp.b64 	%rd259, %rd258, %rd257, %p22;
	setp.lt.u64 	%p23, %rd234, %rd259;
	add.s64 	%rd260, %rd234, 36028797018961904;
	selp.b64 	%rd261, %rd260, %rd234, %p23;
	sub.s64 	%rd604, %rd261, %rd259;
	shr.u64 	%rd262, %rd602, 27;
	and.b64  	%rd263, %rd602, 134217727;
	mul.lo.s64 	%rd264, %rd262, %rd210;
	mad.lo.s64 	%rd265, %rd212, %rd263, %rd264;
	shr.u64 	%rd266, %rd265, 28;
	shl.b64 	%rd267, %rd265, 27;
	and.b64  	%rd268, %rd267, 36028796884746240;
	mul.lo.s64 	%rd269, %rd218, %rd262;
	shr.u64 	%rd270, %rd269, 55;
	and.b64  	%rd271, %rd269, 36028797018963967;
	mad.lo.s64 	%rd272, %rd270, 2064, %rd271;
	setp.gt.u64 	%p24, %rd272, 36028797018961903;
	shl.b64 	%rd273, %rd272, 4;
	add.s64 	%rd274, %rd273, -576460752303390464;
	selp.b64 	%rd275, %rd274, %rd273, %p24;
	mul.lo.s64 	%rd276, %rd210, %rd263;
	mad.lo.s64 	%rd277, %rd266, 2064, %rd276;
	add.s64 	%rd278, %rd277, %rd268;
	add.s64 	%rd279, %rd278, %rd275;
	shr.u64 	%rd280, %rd279, 55;
	and.b64  	%rd281, %rd279, 36028797018963967;
	mad.lo.s64 	%rd282, %rd280, 2064, %rd281;
	setp.gt.u64 	%p25, %rd282, 36028797018961903;
	add.s64 	%rd283, %rd282, -36028797018961904;
	selp.b64 	%rd284, %rd283, %rd282, %p25;
	shr.u64 	%rd285, %rd601, 54;
	shl.b64 	%rd286, %rd601, 1;
	and.b64  	%rd287, %rd286, 36028796482093056;
	and.b64  	%rd288, %rd286, 536870910;
	mad.lo.s64 	%rd289, %rd285, 2064, %rd288;
	add.s64 	%rd290, %rd289, %rd287;
	shr.u64 	%rd291, %rd290, 55;
	and.b64  	%rd292, %rd290, 36028797018963966;
	mad.lo.s64 	%rd293, %rd291, 2064, %rd292;
	setp.gt.u64 	%p26, %rd293, 36028797018961903;
	add.s64 	%rd294, %rd293, -36028797018961904;
	selp.b64 	%rd295, %rd294, %rd293, %p26;
	setp.lt.u64 	%p27, %rd284, %rd295;
	add.s64 	%rd296, %rd284, 36028797018961904;
	selp.b64 	%rd297, %rd296, %rd284, %p27;
	sub.s64 	%rd602, %rd297, %rd295;
	shr.u64 	%rd298, %rd601, 27;
	and.b64  	%rd299, %rd601, 134217727;
	mul.lo.s64 	%rd300, %rd235, %rd299;
	shl.b64 	%rd301, %rd300, 1;
	mad.lo.s64 	%rd302, %rd298, %rd236, %rd301;
	shr.u64 	%rd303, %rd302, 28;
	shl.b64 	%rd304, %rd302, 27;
	and.b64  	%rd305, %rd304, 36028796884746240;
	mul.lo.s64 	%rd306, %rd235, %rd298;
	mul.lo.s64 	%rd307, %rd306, 129;
	shr.u64 	%rd308, %rd307, 55;
	and.b64  	%rd309, %rd307, 36028797018963967;
	mad.lo.s64 	%rd310, %rd308, 2064, %rd309;
	setp.gt.u64 	%p28, %rd310, 36028797018961903;
	shl.b64 	%rd311, %rd310, 4;
	add.s64 	%rd312, %rd311, -576460752303390464;
	selp.b64 	%rd313, %rd312, %rd311, %p28;
	mul.lo.s64 	%rd314, %rd236, %rd299;
	mad.lo.s64 	%rd315, %rd303, 2064, %rd314;
	add.s64 	%rd316, %rd315, %rd305;
	add.s64 	%rd317, %rd316, %rd313;
	shr.u64 	%rd318, %rd317, 55;
	and.b64  	%rd319, %rd317, 36028797018963967;
	mad.lo.s64 	%rd320, %rd318, 2064, %rd319;
	setp.gt.u64 	%p29, %rd320, 36028797018961903;
	add.s64 	%rd321, %rd320, -36028797018961904;
	selp.b64 	%rd601, %rd321, %rd320, %p29;
	add.s64 	%rd600, %rd600, 1;
	setp.ne.s64 	%p30, %rd600, %rd590;
	@%p30 bra 	$L__BB2_8;
$L__BB2_9:
	shr.u64 	%rd593, %rd8, 1;
	add.s64 	%rd590, %rd590, 1;
	setp.gt.u64 	%p31, %rd8, 1;
	@%p31 bra 	$L__BB2_2;
$L__BB2_10:
	shl.b32 	%r13, %r1, 3;
	mov.u32 	%r14, _ZZ33gm55_kernel_generate_array_doubleP10gm55_statePdPlE2xP;
	add.s32 	%r3, %r14, %r13;
	st.shared.u64 	[%r3], %rd592;
	add.s64 	%rd609, %rd2, 1;
	setp.eq.s64 	%p32, %rd609, 0;
	@%p32 bra 	$L__BB2_20;
	mov.b64 	%rd606, 0;
$L__BB2_12:
	mov.u64 	%rd38, %rd609;
	mov.u64 	%rd37, %rd608;
	mov.u64 	%rd36, %rd620;
	and.b64  	%rd323, %rd38, 1;
	setp.eq.b64 	%p33, %rd323, 1;
	not.pred 	%p34, %p33;
	@%p34 bra 	$L__BB2_19;
	setp.eq.s64 	%p35, %rd606, 0;
	mov.u64 	%rd608, %rd36;
	@%p35 bra 	$L__BB2_16;
	mov.b64 	%rd613, 256;
	mov.b64 	%rd612, 176;
	mov.u64 	%rd610, %rd606;
	mov.u64 	%rd608, %rd36;
$L__BB2_15:
	shr.u64 	%rd326, %rd613, 28;
	shr.u64 	%rd327, %rd608, 27;
	and.b64  	%rd328, %rd613, 268435455;
	and.b64  	%rd329, %rd608, 134217727;
	shl.b64 	%rd330, %rd326, 1;
	mul.lo.s64 	%rd331, %rd327, %rd328;
	mad.lo.s64 	%rd332, %rd330, %rd329, %rd331;
	shr.u64 	%rd333, %rd332, 28;
	shl.b64 	%rd334, %rd332, 27;
	and.b64  	%rd335, %rd334, 36028796884746240;
	mul.lo.s64 	%rd336, %rd326, 129;
	mul.lo.s64 	%rd337, %rd336, %rd327;
	shr.u64 	%rd338, %rd337, 55;
	and.b64  	%rd339, %rd337, 36028797018963967;
	mad.lo.s64 	%rd340, %rd338, 2064, %rd339;
	setp.gt.u64 	%p36, %rd340, 36028797018961903;
	shl.b64 	%rd341, %rd340, 4;
	add.s64 	%rd342, %rd341, -576460752303390464;
	selp.b64 	%rd343, %rd342, %rd341, %p36;
	mul.lo.s64 	%rd344, %rd329, %rd328;
	mad.lo.s64 	%rd345, %rd333, 2064, %rd344;
	add.s64 	%rd346, %rd345, %rd335;
	add.s64 	%rd347, %rd346, %rd343;
	shr.u64 	%rd348, %rd347, 55;
	and.b64  	%rd349, %rd347, 36028797018963967;
	mad.lo.s64 	%rd350, %rd348, 2064, %rd349;
	setp.gt.u64 	%p37, %rd350, 36028797018961903;
	add.s64 	%rd351, %rd350, -36028797018961904;
	selp.b64 	%rd352, %rd351, %rd350, %p37;
	shr.u64 	%rd353, %rd612, 28;
	and.b64  	%rd354, %rd612, 268435455;
	and.b64  	%rd355, %rd37, 134217727;
	mul.lo.s64 	%rd356, %rd355, %rd353;
	shl.b64 	%rd357, %rd356, 1;
	shr.u64 	%rd358, %rd37, 27;
	mad.lo.s64 	%rd359, %rd354, %rd358, %rd357;
	shr.u64 	%rd360, %rd359, 28;
	shl.b64 	%rd361, %rd359, 27;
	and.b64  	%rd362, %rd361, 36028796884746240;
	mul.lo.s64 	%rd363, %rd358, %rd353;
	mul.lo.s64 	%rd364, %rd363, 129;
	shr.u64 	%rd365, %rd364, 55;
	and.b64  	%rd366, %rd364, 36028797018963967;
	mad.lo.s64 	%rd367, %rd365, 2064, %rd366;
	setp.gt.u64 	%p38, %rd367, 36028797018961903;
	shl.b64 	%rd368, %rd367, 4;
	add.s64 	%rd369, %rd368, -576460752303390464;
	selp.b64 	%rd370, %rd369, %rd368, %p38;
	mul.lo.s64 	%rd371, %rd354, %rd355;
	mad.lo.s64 	%rd372, %rd360, 2064, %rd371;
	add.s64 	%rd373, %rd372, %rd362;
	add.s64 	%rd374, %rd373, %rd370;
	shr.u64 	%rd375, %rd374, 55;
	and.b64  	%rd376, %rd374, 36028797018963967;
	mad.lo.s64 	%rd377, %rd375, 2064, %rd376;
	setp.gt.u64 	%p39, %rd377, 36028797018961903;
	add.s64 	%rd378, %rd377, -36028797018961904;
	selp.b64 	%rd379, %rd378, %rd377, %p39;
	setp.lt.u64 	%p40, %rd352, %rd379;
	add.s64 	%rd380, %rd352, 36028797018961904;
	selp.b64 	%rd381, %rd380, %rd352, %p40;
	sub.s64 	%rd608, %rd381, %rd379;
	shr.u64 	%rd382, %rd613, 27;
	and.b64  	%rd383, %rd613, 134217727;
	mul.lo.s64 	%rd384, %rd382, %rd328;
	mad.lo.s64 	%rd385, %rd330, %rd383, %rd384;
	shr.u64 	%rd386, %rd385, 28;
	shl.b64 	%rd387, %rd385, 27;
	and.b64  	%rd388, %rd387, 36028796884746240;
	mul.lo.s64 	%rd389, %rd336, %rd382;
	shr.u64 	%rd390, %rd389, 55;
	and.b64  	%rd391, %rd389, 36028797018963967;
	mad.lo.s64 	%rd392, %rd390, 2064, %rd391;
	setp.gt.u64 	%p41, %rd392, 36028797018961903;
	shl.b64 	%rd393, %rd392, 4;
	add.s64 	%rd394, %rd393, -576460752303390464;
	selp.b64 	%rd395, %rd394, %rd393, %p41;
	mul.lo.s64 	%rd396, %rd328, %rd383;
	mad.lo.s64 	%rd397, %rd386, 2064, %rd396;
	add.s64 	%rd398, %rd397, %rd388;
	add.s64 	%rd399, %rd398, %rd395;
	shr.u64 	%rd400, %rd399, 55;
	and.b64  	%rd401, %rd399, 36028797018963967;
	mad.lo.s64 	%rd402, %rd400, 2064, %rd401;
	setp.gt.u64 	%p42, %rd402, 36028797018961903;
	add.s64 	%rd403, %rd402, -36028797018961904;
	selp.b64 	%rd404, %rd403, %rd402, %p42;
	shr.u64 	%rd405, %rd612, 54;
	shl.b64 	%rd406, %rd612, 1;
	and.b64  	%rd407, %rd406, 36028796482093056;
	and.b64  	%rd408, %rd406, 536870910;
	mad.lo.s64 	%rd409, %rd405, 2064, %rd408;
	add.s64 	%rd410, %rd409, %rd407;
	shr.u64 	%rd411, %rd410, 55;
	and.b64  	%rd412, %rd410, 36028797018963966;
	mad.lo.s64 	%rd413, %rd411, 2064, %rd412;
	setp.gt.u64 	%p43, %rd413, 36028797018961903;
	add.s64 	%rd414, %rd413, -36028797018961904;
	selp.b64 	%rd415, %rd414, %rd413, %p43;
	setp.lt.u64 	%p44, %rd404, %rd415;
	add.s64 	%rd416, %rd404, 36028797018961904;
	selp.b64 	%rd417, %rd416, %rd404, %p44;
	sub.s64 	%rd613, %rd417, %rd415;
	shr.u64 	%rd418, %rd612, 27;
	and.b64  	%rd419, %rd612, 134217727;
	mul.lo.s64 	%rd420, %rd353, %rd419;
	shl.b64 	%rd421, %rd420, 1;
	mad.lo.s64 	%rd422, %rd418, %rd354, %rd421;
	shr.u64 	%rd423, %rd422, 28;
	shl.b64 	%rd424, %rd422, 27;
	and.b64  	%rd425, %rd424, 36028796884746240;
	mul.lo.s64 	%rd426, %rd353, %rd418;
	mul.lo.s64 	%rd427, %rd426, 129;
	shr.u64 	%rd428, %rd427, 55;
	and.b64  	%rd429, %rd427, 36028797018963967;
	mad.lo.s64 	%rd430, %rd428, 2064, %rd429;
	setp.gt.u64 	%p45, %rd430, 36028797018961903;
	shl.b64 	%rd431, %rd430, 4;
	add.s64 	%rd432, %rd431, -576460752303390464;
	selp.b64 	%rd433, %rd432, %rd431, %p45;
	mul.lo.s64 	%rd434, %rd354, %rd419;
	mad.lo.s64 	%rd435, %rd423, 2064, %rd434;
	add.s64 	%rd436, %rd435, %rd425;
	add.s64 	%rd437, %rd436, %rd433;
	shr.u64 	%rd438, %rd437, 55;
	and.b64  	%rd439, %rd437, 36028797018963967;
	mad.lo.s64 	%rd440, %rd438, 2064, %rd439;
	setp.gt.u64 	%p46, %rd440, 36028797018961903;
	add.s64 	%rd441, %rd440, -36028797018961904;
	selp.b64 	%rd612, %rd441, %rd440, %p46;
	add.s64 	%rd610, %rd610, -1;
	setp.ne.s64 	%p47, %rd610, 0;
	@%p47 bra 	$L__BB2_15;
$L__BB2_16:
	setp.eq.s64 	%p48, %rd606, 0;
	shl.b64 	%rd442, %rd36, 8;
	sub.s64 	%rd443, 36028797018961904, %rd37;
	mad.lo.s64 	%rd444, %rd443, 176, %rd442;
	shr.u64 	%rd445, %rd444, 55;
	and.b64  	%rd446, %rd444, 36028797018963952;
	mad.lo.s64 	%rd447, %rd445, 2064, %rd446;
	setp.gt.u64 	%p49, %rd447, 36028797018961903;
	add.s64 	%rd448, %rd447, -36028797018961904;
	selp.b64 	%rd620, %rd448, %rd447, %p49;
	@%p48 bra 	$L__BB2_19;
	shr.u64 	%rd49, %rd36, 27;
	and.b64  	%rd50, %rd36, 134217727;
	mov.b64 	%rd618, 256;
	mov.b64 	%rd617, 176;
	mov.b64 	%rd616, 0;
$L__BB2_18:
	shr.u64 	%rd452, %rd618, 28;
	shr.u64 	%rd453, %rd620, 27;
	and.b64  	%rd454, %rd618, 268435455;
	and.b64  	%rd455, %rd620, 134217727;
	shl.b64 	%rd456, %rd452, 1;
	mul.lo.s64 	%rd457, %rd453, %rd454;
	mad.lo.s64 	%rd458, %rd456, %rd455, %rd457;
	shr.u64 	%rd459, %rd458, 28;
	shl.b64 	%rd460, %rd458, 27;
	and.b64  	%rd461, %rd460, 36028796884746240;
	mul.lo.s64 	%rd462, %rd452, 129;
	mul.lo.s64 	%rd463, %rd462, %rd453;
	shr.u64 	%rd464, %rd463, 55;
	and.b64  	%rd465, %rd463, 36028797018963967;
	mad.lo.s64 	%rd466, %rd464, 2064, %rd465;
	setp.gt.u64 	%p50, %rd466, 36028797018961903;
	shl.b64 	%rd467, %rd466, 4;
	add.s64 	%rd468, %rd467, -576460752303390464;
	selp.b64 	%rd469, %rd468, %rd467, %p50;
	mul.lo.s64 	%rd470, %rd455, %rd454;
	mad.lo.s64 	%rd471, %rd459, 2064, %rd470;
	add.s64 	%rd472, %rd471, %rd461;
	add.s64 	%rd473, %rd472, %rd469;
	shr.u64 	%rd474, %rd473, 55;
	and.b64  	%rd475, %rd473, 36028797018963967;
	mad.lo.s64 	%rd476, %rd474, 2064, %rd475;
	setp.gt.u64 	%p51, %rd476, 36028797018961903;
	add.s64 	%rd477, %rd476, -36028797018961904;
	selp.b64 	%rd478, %rd477, %rd476, %p51;
	shr.u64 	%rd479, %rd617, 28;
	and.b64  	%rd480, %rd617, 268435455;
	mul.lo.s64 	%rd481, %rd50, %rd479;
	shl.b64 	%rd482, %rd481, 1;
	mad.lo.s64 	%rd483, %rd480, %rd49, %rd482;
	shr.u64 	%rd484, %rd483, 28;
	shl.b64 	%rd485, %rd483, 27;
	and.b64  	%rd486, %rd485, 36028796884746240;
	mul.lo.s64 	%rd487, %rd49, %rd479;
	mul.lo.s64 	%rd488, %rd487, 129;
	shr.u64 	%rd489, %rd488, 55;
	and.b64  	%rd490, %rd488, 36028797018963967;
	mad.lo.s64 	%rd491, %rd489, 2064, %rd490;
	setp.gt.u64 	%p52, %rd491, 36028797018961903;
	shl.b64 	%rd492, %rd491, 4;
	add.s64 	%rd493, %rd492, -576460752303390464;
	selp.b64 	%rd494, %rd493, %rd492, %p52;
	mul.lo.s64 	%rd495, %rd480, %rd50;
	mad.lo.s64 	%rd496, %rd484, 2064, %rd495;
	add.s64 	%rd497, %rd496, %rd486;
	add.s64 	%rd498, %rd497, %rd494;
	shr.u64 	%rd499, %rd498, 55;
	and.b64  	%rd500, %rd498, 36028797018963967;
	mad.lo.s64 	%rd501, %rd499, 2064, %rd500;
	setp.gt.u64 	%p53, %rd501, 36028797018961903;
	add.s64 	%rd502, %rd501, -36028797018961904;
	selp.b64 	%rd503, %rd502, %rd501, %p53;
	setp.lt.u64 	%p54, %rd478, %rd503;
	add.s64 	%rd504, %rd478, 36028797018961904;
	selp.b64 	%rd505, %rd504, %rd478, %p54;
	sub.s64 	%rd620, %rd505, %rd503;
	shr.u64 	%rd506, %rd618, 27;
	and.b64  	%rd507, %rd618, 134217727;
	mul.lo.s64 	%rd508, %rd506, %rd454;
	mad.lo.s64 	%rd509, %rd456, %rd507, %rd508;
	shr.u64 	%rd510, %rd509, 28;
	shl.b64 	%rd511, %rd509, 27;
	and.b64  	%rd512, %rd511, 36028796884746240;
	mul.lo.s64 	%rd513, %rd462, %rd506;
	shr.u64 	%rd514, %rd513, 55;
	and.b64  	%rd515, %rd513, 36028797018963967;
	mad.lo.s64 	%rd516, %rd514, 2064, %rd515;
	setp.gt.u64 	%p55, %rd516, 36028797018961903;
	shl.b64 	%rd517, %rd516, 4;
	add.s64 	%rd518, %rd517, -576460752303390464;
	selp.b64 	%rd519, %rd518, %rd517, %p55;
	mul.lo.s64 	%rd520, %rd454, %rd507;
	mad.lo.s64 	%rd521, %rd510, 2064, %rd520;
	add.s64 	%rd522, %rd521, %rd512;
	add.s64 	%rd523, %rd522, %rd519;
	shr.u64 	%rd524, %rd523, 55;
	and.b64  	%rd525, %rd523, 36028797018963967;
	mad.lo.s64 	%rd526, %rd524, 2064, %rd525;
	setp.gt.u64 	%p56, %rd526, 36028797018961903;
	add.s64 	%rd527, %rd526, -36028797018961904;
	selp.b64 	%rd528, %rd527, %rd526, %p56;
	shr.u64 	%rd529, %rd617, 54;
	shl.b64 	%rd530, %rd617, 1;
	and.b64  	%rd531, %rd530, 36028796482093056;
	and.b64  	%rd532, %rd530, 536870910;
	mad.lo.s64 	%rd533, %rd529, 2064, %rd532;
	add.s64 	%rd534, %rd533, %rd531;
	shr.u64 	%rd535, %rd534, 55;
	and.b64  	%rd536, %rd534, 36028797018963966;
	mad.lo.s64 	%rd537, %rd535, 2064, %rd536;
	setp.gt.u64 	%p57, %rd537, 36028797018961903;
	add.s64 	%rd538, %rd537, -36028797018961904;
	selp.b64 	%rd539, %rd538, %rd537, %p57;
	setp.lt.u64 	%p58, %rd528, %rd539;
	add.s64 	%rd540, %rd528, 36028797018961904;
	selp.b64 	%rd541, %rd540, %rd528, %p58;
	sub.s64 	%rd618, %rd541, %rd539;
	shr.u64 	%rd542, %rd617, 27;
	and.b64  	%rd543, %rd617, 134217727;
	mul.lo.s64 	%rd544, %rd479, %rd543;
	shl.b64 	%rd545, %rd544, 1;
	mad.lo.s64 	%rd546, %rd542, %rd480, %rd545;
	shr.u64 	%rd547, %rd546, 28;
	shl.b64 	%rd548, %rd546, 27;
	and.b64  	%rd549, %rd548, 36028796884746240;
	mul.lo.s64 	%rd550, %rd479, %rd542;
	mul.lo.s64 	%rd551, %rd550, 129;
	shr.u64 	%rd552, %rd551, 55;
	and.b64  	%rd553, %rd551, 36028797018963967;
	mad.lo.s64 	%rd554, %rd552, 2064, %rd553;
	setp.gt.u64 	%p59, %rd554, 36028797018961903;
	shl.b64 	%rd555, %rd554, 4;
	add.s64 	%rd556, %rd555, -576460752303390464;
	selp.b64 	%rd557, %rd556, %rd555, %p59;
	mul.lo.s64 	%rd558, %rd480, %rd543;
	mad.lo.s64 	%rd559, %rd547, 2064, %rd558;
	add.s64 	%rd560, %rd559, %rd549;
	add.s64 	%rd561, %rd560, %rd557;
	shr.u64 	%rd562, %rd561, 55;
	and.b64  	%rd563, %rd561, 36028797018963967;
	mad.lo.s64 	%rd564, %rd562, 2064, %rd563;
	setp.gt.u64 	%p60, %rd564, 36028797018961903;
	add.s64 	%rd565, %rd564, -36028797018961904;
	selp.b64 	%rd617, %rd565, %rd564, %p60;
	add.s64 	%rd616, %rd616, 1;
	setp.ne.s64 	%p61, %rd616, %rd606;
	@%p61 bra 	$L__BB2_18;
$L__BB2_19:
	shr.u64 	%rd609, %rd38, 1;
	add.s64 	%rd606, %rd606, 1;
	setp.gt.u64 	%p62, %rd38, 1;
	@%p62 bra 	$L__BB2_12;
$L__BB2_20:
	shl.b32 	%r15, %r1, 3;
	mov.u32 	%r16, _ZZ33gm55_kernel_generate_array_doubleP10gm55_statePdPlE2xN;
	add.s32 	%r4, %r16, %r15;
	st.shared.u64 	[%r4], %rd608;
	setp.lt.s64 	%p63, %rd1, 1;
	@%p63 bra 	$L__BB2_25;
	ld.param.u64 	%rd588, [_Z33gm55_kernel_generate_array_doubleP10gm55_statePdPl_param_1];
	shl.b32 	%r18, %r2, 3;
	add.s32 	%r19, %r18, -28;
	setp.lt.u32 	%p64, %r2, 4;
	selp.b32 	%r20, %r18, %r19, %p64;
	cvt.u64.u32 	%rd64, %r20;
	shl.b32 	%r21, %r1, 2;
	mov.u32 	%r22, _ZZ33gm55_kernel_generate_array_doubleP10gm55_statePdPlE1a;
	add.s32 	%r5, %r22, %r21;
	cvta.to.global.u64 	%rd65, %rd588;
	mov.b32 	%r39, 0;
	mov.b64 	%rd622, 0;
$L__BB2_22:
	setp.ne.s32 	%p65, %r2, 0;
	ld.shared.u64 	%rd567, [%r4];
	ld.shared.u64 	%rd568, [%r3];
	shl.b64 	%rd569, %rd567, 8;
	sub.s64 	%rd570, 36028797018961904, %rd568;
	mad.lo.s64 	%rd571, %rd570, 176, %rd569;
	shr.u64 	%rd572, %rd571, 55;
	and.b64  	%rd573, %rd571, 36028797018963952;
	mad.lo.s64 	%rd574, %rd572, 2064, %rd573;
	setp.gt.u64 	%p66, %rd574, 36028797018961903;
	add.s64 	%rd575, %rd574, -36028797018961904;
	selp.b64 	%rd576, %rd575, %rd574, %p66;
	st.shared.u64 	[%r3], %rd567;
	st.shared.u64 	[%r4], %rd576;
	mul.hi.u64 	%rd577, %rd576, 1056769;
	sub.s64 	%rd578, %rd576, %rd577;
	shr.u64 	%rd579, %rd578, 1;
	add.s64 	%rd580, %rd579, %rd577;
	shr.u64 	%rd581, %rd580, 50;
	cvt.u32.u64 	%r23, %rd64;
	shl.b64 	%rd582, %rd581, %r23;
	st.shared.u32 	[%r5], %rd582;
	bar.sync 	0;
	@%p65 bra 	$L__BB2_24;
	ld.shared.u32 	%r24, [%r5];
	ld.shared.u32 	%r25, [%r5+4];
	add.s32 	%r26, %r25, %r24;
	ld.shared.u32 	%r27, [%r5+8];
	add.s32 	%r28, %r27, %r26;
	ld.shared.u32 	%r29, [%r5+12];
	add.s32 	%r30, %r29, %r28;
	ld.shared.u32 	%r31, [%r5+16];
	add.s32 	%r32, %r31, %r30;
	ld.shared.u32 	%r33, [%r5+20];
	add.s32 	%r34, %r33, %r32;
	ld.shared.u32 	%r35, [%r5+24];
	add.s32 	%r36, %r35, %r34;
	ld.shared.u32 	%r37, [%r5+28];
	add.s32 	%r38, %r37, %r36;
	cvt.rn.f64.u32 	%fd1, %r38;
	mul.f64 	%fd2, %fd1, 0d3DF0000000000000;
	add.s64 	%rd583, %rd622, %rd2;
	shl.b64 	%rd584, %rd583, 3;
	add.s64 	%rd585, %rd65, %rd584;
	st.global.f64 	[%rd585], %fd2;
$L__BB2_24:
	ld.param.u64 	%rd589, [_Z33gm55_kernel_generate_array_doubleP10gm55_statePdPl_param_2];
	add.s32 	%r39, %r39, 1;
	cvt.u64.u32 	%rd622, %r39;
	cvta.to.global.u64 	%rd586, %rd589;
	ld.global.u64 	%rd587, [%rd586];
	setp.gt.s64 	%p67, %rd587, %rd622;
	@%p67 bra 	$L__BB2_22;
$L__BB2_25:
	ret;

}


// ===== COMPILED SASS (sm_100) =====

	.target	sm_100

	.elftype	@"ET_EXEC"


//--------------------- .note.nv.tkinfo           --------------------------
	.section	.note.nv.tkinfo,"",@"SHT_NOTE"
	.sectionflags	@"SHF_NOTE_NV_TKINFO"
	.tkinfo
        /*0018*/ 	.word	0x00000002
        /*0030*/ 	.string	""
        /*0030*/ 	.string	"ptxas"
        /*0030*/ 	.string	"Cuda compilation tools, release 13.0, V13.0.88"
        /*0030*/ 	.string	"Build cuda_13.0.r13.0/compiler.36424714_0"
        /*0030*/ 	.string	"-arch sm_100 -m 64 "



//--------------------- .note.nv.cuinfo           --------------------------
	.section	.note.nv.cuinfo,"",@"SHT_NOTE"
	.sectionflags	@"SHF_NOTE_NV_CUINFO"
        /*0018*/ 	.short	0x0002
        /*001a*/ 	.short	0x0064
        /*001c*/ 	.short	0x0082
	.zero		2


//--------------------- .nv.info                  --------------------------
	.section	.nv.info,"",@"SHT_CUDA_INFO"
	.align	4


	//----- nvinfo : EIATTR_REGCOUNT
	.align		4
        /*0000*/ 	.byte	0x04, 0x2f
        /*0002*/ 	.short	(.L_1 - .L_0)
	.align		4
.L_0:
        /*0004*/ 	.word	index@(_Z26gm55_kernel_generate_arrayP10gm55_statePjPl)
        /*0008*/ 	.word	0x00000028


	//----- nvinfo : EIATTR_FRAME_SIZE
	.align		4
.L_1:
        /*000c*/ 	.byte	0x04, 0x11
        /*000e*/ 	.short	(.L_3 - .L_2)
	.align		4
.L_2:
        /*0010*/ 	.word	index@(_Z26gm55_kernel_generate_arrayP10gm55_statePjPl)
        /*0014*/ 	.word	0x00000000


	//----- nvinfo : EIATTR_REGCOUNT
	.align		4
.L_3:
        /*0018*/ 	.byte	0x04, 0x2f
        /*001a*/ 	.short	(.L_5 - .L_4)
	.align		4
.L_4:
        /*001c*/ 	.word	index@(_Z32gm55_kernel_generate_array_floatP10gm55_statePfPl)
        /*0020*/ 	.word	0x00000028


	//----- nvinfo : EIATTR_FRAME_SIZE
	.align		4
.L_5:
        /*0024*/ 	.byte	0x04, 0x11
        /*0026*/ 	.short	(.L_7 - .L_6)
	.align		4
.L_6:
        /*0028*/ 	.word	index@(_Z32gm55_kernel_generate_array_floatP10gm55_statePfPl)
        /*002c*/ 	.word	0x00000000


	//----- nvinfo : EIATTR_REGCOUNT
	.align		4
.L_7:
        /*0030*/ 	.byte	0x04, 0x2f
        /*0032*/ 	.short	(.L_9 - .L_8)
	.align		4
.L_8:
        /*0034*/ 	.word	index@(_Z33gm55_kernel_generate_array_doubleP10gm55_statePdPl)
        /*0038*/ 	.word	0x00000028


	//----- nvinfo : EIATTR_FRAME_SIZE
	.align		4
.L_9:
        /*003c*/ 	.byte	0x04, 0x11
        /*003e*/ 	.short	(.L_11 - .L_10)
	.align		4
.L_10:
        /*0040*/ 	.word	index@(_Z33gm55_kernel_generate_array_doubleP10gm55_statePdPl)
        /*0044*/ 	.word	0x00000000


	//----- nvinfo : EIATTR_MIN_STACK_SIZE
	.align		4
.L_11:
        /*0048*/ 	.byte	0x04, 0x12
        /*004a*/ 	.short	(.L_13 - .L_12)
	.align		4
.L_12:
        /*004c*/ 	.word	index@(_Z33gm55_kernel_generate_array_doubleP10gm55_statePdPl)
        /*0050*/ 	.word	0x00000000


	//----- nvinfo : EIATTR_MIN_STACK_SIZE
	.align		4
.L_13:
        /*0054*/ 	.byte	0x04, 0x12
        /*0056*/ 	.short	(.L_15 - .L_14)
	.align		4
.L_14:
        /*0058*/ 	.word	index@(_Z32gm55_kernel_generate_array_floatP10gm55_statePfPl)
        /*005c*/ 	.word	0x00000000


	//----- nvinfo : EIATTR_MIN_STACK_SIZE
	.align		4
.L_15:
        /*0060*/ 	.byte	0x04, 0x12
        /*0062*/ 	.short	(.L_17 - .L_16)
	.align		4
.L_16:
        /*0064*/ 	.word	index@(_Z26gm55_kernel_generate_arrayP10gm55_statePjPl)
        /*0068*/ 	.word	0x00000000
.L_17:


//--------------------- .nv.compat                --------------------------
	.section	.nv.compat,"",@"SHT_CUDA_COMPAT_INFO"
	.align	4
        /*0000*/ 	.byte	0x02, 0x09, 0x00, 0x00, 0x02, 0x02, 0x01, 0x00, 0x02, 0x05, 0x05, 0x00, 0x03, 0x07, 0x01, 0x01
        /*0010*/ 	.byte	0x02, 0x03, 0x00, 0x00, 0x02, 0x06, 0x01, 0x00, 0x04, 0x0b, 0x08, 0x00, 0x01, 0x00, 0x00, 0x00
        /*0020*/ 	.byte	0x00, 0x00, 0x00, 0x00


//--------------------- .nv.info._Z33gm55_kernel_generate_array_doubleP10gm55_statePdPl --------------------------
	.section	.nv.info._Z33gm55_kernel_generate_array_doubleP10gm55_statePdPl,"",@"SHT_CUDA_INFO"
	.sectionflags	@""
	.align	4


	//----- nvinfo : EIATTR_CUDA_API_VERSION
	.align		4
        /*0000*/ 	.byte	0x04, 0x37
        /*0002*/ 	.short	(.L_19 - .L_18)
.L_18:
        /*0004*/ 	.word	0x00000082


	//----- nvinfo : EIATTR_KPARAM_INFO
	.align		4
.L_19:
        /*0008*/ 	.byte	0x04, 0x17
        /*000a*/ 	.short	(.L_21 - .L_20)
.L_20:
        /*000c*/ 	.word	0x00000000
        /*0010*/ 	.short	0x0002
        /*0012*/ 	.short	0x0010
        /*0014*/ 	.byte	0x00, 0xf5, 0x21, 0x00


	//----- nvinfo : EIATTR_KPARAM_INFO
	.align		4
.L_21:
        /*0018*/ 	.byte	0x04, 0x17
        /*001a*/ 	.short	(.L_23 - .L_22)
.L_22:
        /*001c*/ 	.word	0x00000000
        /*0020*/ 	.short	0x0001
        /*0022*/ 	.short	0x0008
        /*0024*/ 	.byte	0x00, 0xf5, 0x21, 0x00


	//----- nvinfo : EIATTR_KPARAM_INFO
	.align		4
.L_23:
        /*0028*/ 	.byte	0x04, 0x17
        /*002a*/ 	.short	(.L_25 - .L_24)
.L_24:
        /*002c*/ 	.word	0x00000000
        /*0030*/ 	.short	0x0000
        /*0032*/ 	.short	0x0000
        /*0034*/ 	.byte	0x00, 0xf5, 0x21, 0x00


	//----- nvinfo : EIATTR_SPARSE_MMA_MASK
	.align		4
.L_25:
        /*0038*/ 	.byte	0x03, 0x50
        /*003a*/ 	.short	0x0000


	//----- nvinfo : EIATTR_MAXREG_COUNT
	.align		4
        /*003c*/ 	.byte	0x03, 0x1b
        /*003e*/ 	.short	0x00ff


	//----- nvinfo : EIATTR_NUM_BARRIERS
	.align		4
        /*0040*/ 	.byte	0x02, 0x4c
        /*0042*/ 	.byte	0x01
	.zero		1


	//----- nvinfo : EIATTR_MERCURY_ISA_VERSION
	.align		4
        /*0044*/ 	.byte	0x03, 0x5f
        /*0046*/ 	.short	0x0101


	//----- nvinfo : EIATTR_VRC_CTA_INIT_COUNT
	.align		4
        /*0048*/ 	.byte	0x02, 0x4a
	.zero		1
	.zero		1


	//----- nvinfo : EIATTR_EXIT_INSTR_OFFSETS
	.align		4
        /*004c*/ 	.byte	0x04, 0x1c
        /*004e*/ 	.short	(.L_27 - .L_26)


	//   ....[0]....
.L_26:
        /*0050*/ 	.word	0x00004b50


	//   ....[1]....
        /*0054*/ 	.word	0x00005070


	//----- nvinfo : EIATTR_CRS_STACK_SIZE
	.align		4
.L_27:
        /*0058*/ 	.byte	0x04, 0x1e
        /*005a*/ 	.short	(.L_29 - .L_28)
.L_28:
        /*005c*/ 	.word	0x00000000


	//----- nvinfo : EIATTR_CBANK_PARAM_SIZE
	.align		4
.L_29:
        /*0060*/ 	.byte	0x03, 0x19
        /*0062*/ 	.short	0x0018


	//----- nvinfo : EIATTR_PARAM_CBANK
	.align		4
        /*0064*/ 	.byte	0x04, 0x0a
        /*0066*/ 	.short	(.L_31 - .L_30)
	.align		4
.L_30:
        /*0068*/ 	.word	index@(.nv.constant0._Z33gm55_kernel_generate_array_doubleP10gm55_statePdPl)
        /*006c*/ 	.short	0x0380
        /*006e*/ 	.short	0x0018


	//----- nvinfo : EIATTR_SW_WAR
	.align		4
.L_31:
        /*0070*/ 	.byte	0x04, 0x36
        /*0072*/ 	.short	(.L_33 - .L_32)
.L_32:
        /*0074*/ 	.word	0x00000008
.L_33:


//--------------------- .nv.info._Z32gm55_kernel_generate_array_floatP10gm55_statePfPl --------------------------
	.section	.nv.info._Z32gm55_kernel_generate_array_floatP10gm55_statePfPl,"",@"SHT_CUDA_INFO"
	.sectionflags	@""
	.align	4


	//----- nvinfo : EIATTR_CUDA_API_VERSION
	.align		4
        /*0000*/ 	.byte	0x04, 0x37
        /*0002*/ 	.short	(.L_35 - .L_34)
.L_34:
        /*0004*/ 	.word	0x00000082


	//----- nvinfo : EIATTR_KPARAM_INFO
	.align		4
.L_35:
        /*0008*/ 	.byte	0x04, 0x17
        /*000a*/ 	.short	(.L_37 - .L_36)
.L_36:
        /*000c*/ 	.word	0x00000000
        /*0010*/ 	.short	0x0002
        /*0012*/ 	.short	0x0010
        /*0014*/ 	.byte	0x00, 0xf5, 0x21, 0x00


	//----- nvinfo : EIATTR_KPARAM_INFO
	.align		4
.L_37:
        /*0018*/ 	.byte	0x04, 0x17
        /*001a*/ 	.short	(.L_39 - .L_38)
.L_38:
        /*001c*/ 	.word	0x00000000
        /*0020*/ 	.short	0x0001
        /*0022*/ 	.short	0x0008
        /*0024*/ 	.byte	0x00, 0xf5, 0x21, 0x00


	//----- nvinfo : EIATTR_KPARAM_INFO
	.align		4
.L_39:
        /*0028*/ 	.byte	0x04, 0x17
        /*002a*/ 	.short	(.L_41 - .L_40)
.L_40:
        /*002c*/ 	.word	0x00000000
        /*0030*/ 	.short	0x0000
        /*0032*/ 	.short	0x0000
        /*0034*/ 	.byte	0x00, 0xf5, 0x21, 0x00


	//----- nvinfo : EIATTR_SPARSE_MMA_MASK
	.align		4
.L_41:
        /*0038*/ 	.byte	0x03, 0x50
        /*003a*/ 	.short	0x0000


	//----- nvinfo : EIATTR_MAXREG_COUNT
	.align		4
        /*003c*/ 	.byte	0x03, 0x1b
        /*003e*/ 	.short	0x00ff


	//----- nvinfo : EIATTR_NUM_BARRIERS
	.align		4
        /*0040*/ 	.byte	0x02, 0x4c
        /*0042*/ 	.byte	0x01
	.zero		1


	//----- nvinfo : EIATTR_MERCURY_ISA_VERSION
	.align		4
        /*0044*/ 	.byte	0x03, 0x5f
        /*0046*/ 	.short	0x0101


	//----- nvinfo : EIATTR_VRC_CTA_INIT_COUNT
	.align		4
        /*0048*/ 	.byte	0x02, 0x4a
	.zero		1
	.zero		1


	//----- nvinfo : EIATTR_EXIT_INSTR_OFFSETS
	.align		4
        /*004c*/ 	.byte	0x04, 0x1c
        /*004e*/ 	.short	(.L_43 - .L_42)


	//   ....[0]....
.L_42:
        /*0050*/ 	.word	0x00004b50


	//   ....[1]....
        /*0054*/ 	.word	0x00005070


	//----- nvinfo : EIATTR_CRS_STACK_SIZE
	.align		4
.L_43:
        /*0058*/ 	.byte	0x04, 0x1e
        /*005a*/ 	.short	(.L_45 - .L_44)
.L_44:
        /*005c*/ 	.word	0x00000000


	//----- nvinfo : EIATTR_CBANK_PARAM_SIZE
	.align		4
.L_45:
        /*0060*/ 	.byte	0x03, 0x19
        /*0062*/ 	.short	0x0018


	//----- nvinfo : EIATTR_PARAM_CBANK
	.align		4
        /*0064*/ 	.byte	0x04, 0x0a
        /*0066*/ 	.short	(.L_47 - .L_46)
	.align		4
.L_46:
        /*0068*/ 	.word	index@(.nv.constant0._Z32gm55_kernel_generate_array_floatP10gm55_statePfPl)
        /*006c*/ 	.short	0x0380
        /*006e*/ 	.short	0x0018


	//----- nvinfo : EIATTR_SW_WAR
	.align		4
.L_47:
        /*0070*/ 	.byte	0x04, 0x36
        /*0072*/ 	.short	(.L_49 - .L_48)
.L_48:
        /*0074*/ 	.word	0x00000008
.L_49:


//--------------------- .nv.info._Z26gm55_kernel_generate_arrayP10gm55_statePjPl --------------------------
	.section	.nv.info._Z26gm55_kernel_generate_arrayP10gm55_statePjPl,"",@"SHT_CUDA_INFO"
	.sectionflags	@""
	.align	4


	//----- nvinfo : EIATTR_CUDA_API_VERSION
	.align		4
        /*0000*/ 	.byte	0x04, 0x37
        /*0002*/ 	.short	(.L_51 - .L_50)
.L_50:
        /*0004*/ 	.word	0x00000082


	//----- nvinfo : EIATTR_KPARAM_INFO
	.align		4
.L_51:
        /*0008*/ 	.byte	0x04, 0x17
        /*000a*/ 	.short	(.L_53 - .L_52)
.L_52:
        /*000c*/ 	.word	0x00000000
        /*0010*/ 	.short	0x0002
        /*0012*/ 	.short	0x0010
        /*0014*/ 	.byte	0x00, 0xf5, 0x21, 0x00


	//----- nvinfo : EIATTR_KPARAM_INFO
	.align		4
.L_53:
        /*0018*/ 	.byte	0x04, 0x17
        /*001a*/ 	.short	(.L_55 - .L_54)
.L_54:
        /*001c*/ 	.word	0x00000000
        /*0020*/ 	.short	0x0001
        /*0022*/ 	.short	0x0008
        /*0024*/ 	.byte	0x00, 0xf5, 0x21, 0x00


	//----- nvinfo : EIATTR_KPARAM_INFO
	.align		4
.L_55:
        /*0028*/ 	.byte	0x04, 0x17
        /*002a*/ 	.short	(.L_57 - .L_56)
.L_56:
        /*002c*/ 	.word	0x00000000
        /*0030*/ 	.short	0x0000
        /*0032*/ 	.short	0x0000
        /*0034*/ 	.byte	0x00, 0xf5, 0x21, 0x00


	//----- nvinfo : EIATTR_SPARSE_MMA_MASK
	.align		4
.L_57:
        /*0038*/ 	.byte	0x03, 0x50
        /*003a*/ 	.short	0x0000


	//----- nvinfo : EIATTR_MAXREG_COUNT
	.align		4
        /*003c*/ 	.byte	0x03, 0x1b
        /*003e*/ 	.short	0x00ff


	//----- nvinfo : EIATTR_NUM_BARRIERS
	.align		4
        /*0040*/ 	.byte	0x02, 0x4c
        /*0042*/ 	.byte	0x01
	.zero		1


	//----- nvinfo : EIATTR_MERCURY_ISA_VERSION
	.align		4
        /*0044*/ 	.byte	0x03, 0x5f
        /*0046*/ 	.short	0x0101


	//----- nvinfo : EIATTR_VRC_CTA_INIT_COUNT
	.align		4
        /*0048*/ 	.byte	0x02, 0x4a
	.zero		1
	.zero		1


	//----- nvinfo : EIATTR_EXIT_INSTR_OFFSETS
	.align		4
        /*004c*/ 	.byte	0x04, 0x1c
        /*004e*/ 	.short	(.L_59 - .L_58)


	//   ....[0]....
.L_58:
        /*0050*/ 	.word	0x00004b50


	//   ....[1]....
        /*0054*/ 	.word	0x00005050


	//----- nvinfo : EIATTR_CRS_STACK_SIZE
	.align		4
.L_59:
        /*0058*/ 	.byte	0x04, 0x1e
        /*005a*/ 	.short	(.L_61 - .L_60)
.L_60:
        /*005c*/ 	.word	0x00000000


	//----- nvinfo : EIATTR_CBANK_PARAM_SIZE
	.align		4
.L_61:
        /*0060*/ 	.byte	0x03, 0x19
        /*0062*/ 	.short	0x0018


	//----- nvinfo : EIATTR_PARAM_CBANK
	.align		4
        /*0064*/ 	.byte	0x04, 0x0a
        /*0066*/ 	.short	(.L_63 - .L_62)
	.align		4
.L_62:
        /*0068*/ 	.word	index@(.nv.constant0._Z26gm55_kernel_generate_arrayP10gm55_statePjPl)
        /*006c*/ 	.short	0x0380
        /*006e*/ 	.short	0x0018


	//----- nvinfo : EIATTR_SW_WAR
	.align		4
.L_63:
        /*0070*/ 	.byte	0x04, 0x36
        /*0072*/ 	.short	(.L_65 - .L_64)
.L_64:
        /*0074*/ 	.word	0x00000008
.L_65:


//--------------------- .nv.callgraph             --------------------------
	.section	.nv.callgraph,"",@"SHT_CUDA_CALLGRAPH"
	.align	4
	.sectionentsize	8
	.align		4
        /*0000*/ 	.word	0x00000000
	.align		4
        /*0004*/ 	.word	0xffffffff
	.align		4
        /*0008*/ 	.word	0x00000000
	.align		4
        /*000c*/ 	.word	0xfffffffe
	.align		4
        /*0010*/ 	.word	0x00000000
	.align		4
        /*0014*/ 	.word	0xfffffffd
	.align		4
        /*0018*/ 	.word	0x00000000
	.align		4
        /*001c*/ 	.word	0xfffffffc


//--------------------- .text._Z33gm55_kernel_generate_array_doubleP10gm55_statePdPl --------------------------
	.section	.text._Z33gm55_kernel_generate_array_doubleP10gm55_statePdPl,"ax",@progbits
	.align	128
        .global         _Z33gm55_kernel_generate_array_doubleP10gm55_statePdPl
        .type           _Z33gm55_kernel_generate_array_doubleP10gm55_statePdPl,@function
        .size           _Z33gm55_kernel_generate_array_doubleP10gm55_statePdPl,(.L_x_66 - _Z33gm55_kernel_generate_array_doubleP10gm55_statePdPl)
        .other          _Z33gm55_kernel_generate_array_doubleP10gm55_statePdPl,@"STO_CUDA_ENTRY STV_DEFAULT"
_Z33gm55_kernel_generate_array_doubleP10gm55_statePdPl:
.text._Z33gm55_kernel_generate_array_doubleP10gm55_statePdPl:
[----:B------:R-:W-:Y:S08]  /*0000*/  LDC R1, c[0x0][0x37c] ;  /* 0x0000df00ff017b82 */ /* 0x000ff00000000800 */
[----:B------:R-:W0:Y:S01]  /*0010*/  LDC.64 R2, c[0x0][0x390] ;  /* 0x0000e400ff027b82 */ /* 0x000e220000000a00 */
[----:B------:R-:W0:Y:S01]  /*0020*/  LDCU.64 UR8, c[0x0][0x358] ;  /* 0x00006b00ff0877ac */ /* 0x000e220008000a00 */
[----:B------:R-:W1:Y:S01]  /*0030*/  S2R R6, SR_TID.X ;  /* 0x0000000000067919 */ /* 0x000e620000002100 */
[----:B------:R-:W2:Y:S01]  /*0040*/  LDCU.64 UR4, c[0x0][0x380] ;  /* 0x00007000ff0477ac */ /* 0x000ea20008000a00 */
[----:B0-----:R-:W3:Y:S01]  /*0050*/  LDG.E.64 R2, desc[UR8][R2.64] ;  /* 0x0000000802027981 */ /* 0x001ee2000c1e1b00 */
[----:B-1----:R-:W-:-:S05]  /*0060*/  IMAD.SHL.U32 R0, R6, 0x8, RZ ;  /* 0x0000000806007824 */ /* 0x002fca00078e00ff */
[----:B------:R-:W-:-:S04]  /*0070*/  LOP3.LUT R0, R0, 0x38, RZ, 0xc0, !PT ;  /* 0x0000003800007812 */ /* 0x000fc800078ec0ff */
[----:B--2---:R-:W-:-:S05]  /*0080*/  IADD3 R4, P0, PT, R0, UR4, RZ ;  /* 0x0000000400047c10 */ /* 0x004fca000ff1e0ff */
[----:B------:R-:W-:-:S05]  /*0090*/  IMAD.X R5, RZ, RZ, UR5, P0 ;  /* 0x00000005ff057e24 */ /* 0x000fca00080e06ff */
[----:B------:R-:W2:Y:S04]  /*00a0*/  LDG.E.64 R18, desc[UR8][R4.64+0x40] ;  /* 0x0000400804127981 */ /* 0x000ea8000c1e1b00 */
[----:B------:R0:W5:Y:S01]  /*00b0*/  LDG.E.64 R16, desc[UR8][R4.64] ;  /* 0x0000000804107981 */ /* 0x000162000c1e1b00 */
[----:B------:R-:W1:Y:S01]  /*00c0*/  S2UR UR4, SR_CTAID.X ;  /* 0x00000000000479c3 */ /* 0x000e620000002500 */
[----:B------:R-:W-:Y:S07]  /*00d0*/  BSSY.RECONVERGENT B0, `(.L_x_0) ;  /* 0x0000251000007945 */ /* 0x000fee0003800200 */
[----:B------:R-:W1:Y:S02]  /*00e0*/  LDC R7, c[0x0][0x360] ;  /* 0x0000d800ff077b82 */ /* 0x000e640000000800 */
[----:B-1----:R-:W-:-:S05]  /*00f0*/  IMAD R0, R7, UR4, R6 ;  /* 0x0000000407007c24 */ /* 0x002fca000f8e0206 */
[----:B------:R-:W-:Y:S02]  /*0100*/  SHF.R.U32.HI R0, RZ, 0x3, R0 ;  /* 0x00000003ff007819 */ /* 0x000fe40000011600 */
[----:B---3--:R-:W-:Y:S02]  /*0110*/  R2UR UR6, R2 ;  /* 0x00000000020672ca */ /* 0x008fe400000e0000 */
[----:B------:R-:W-:-:S11]  /*0120*/  R2UR UR7, R3 ;  /* 0x00000000030772ca */ /* 0x000fd600000e0000 */
[----:B------:R-:W-:-:S04]  /*0130*/  IMAD.WIDE.U32 R14, R0, UR6, RZ ;  /* 0x00000006000e7c25 */ /* 0x000fc8000f8e00ff */
[----:B------:R-:W-:Y:S01]  /*0140*/  IMAD R3, R0, UR7, RZ ;  /* 0x0000000700037c24 */ /* 0x000fe2000f8e02ff */
[----:B------:R-:W-:-:S03]  /*0150*/  ISETP.NE.U32.AND P0, PT, R14, RZ, PT ;  /* 0x000000ff0e00720c */ /* 0x000fc60003f05070 */
[----:B------:R-:W-:-:S05]  /*0160*/  IMAD.IADD R0, R15, 0x1, R3 ;  /* 0x000000010f007824 */ /* 0x000fca00078e0203 */
[----:B------:R-:W-:Y:S01]  /*0170*/  ISETP.NE.AND.EX P0, PT, R0, RZ, PT, P0 ;  /* 0x000000ff0000720c */ /* 0x000fe20003f05300 */
[----:B--2---:R-:W-:Y:S02]  /*0180*/  IMAD.MOV.U32 R20, RZ, RZ, R18 ;  /* 0x000000ffff147224 */ /* 0x004fe400078e0012 */
[----:B------:R-:W-:-:S10]  /*0190*/  IMAD.MOV.U32 R21, RZ, RZ, R19 ;  /* 0x000000ffff157224 */ /* 0x000fd400078e0013 */
[----:B0-----:R-:W-:Y:S05]  /*01a0*/  @!P0 BRA `(.L_x_1) ;  /* 0x00000024000c8947 */ /* 0x001fea0003800000 */
[----:B------:R-:W-:Y:S02]  /*01b0*/  IMAD.MOV.U32 R3, RZ, RZ, RZ ;  /* 0x000000ffff037224 */ /* 0x000fe400078e00ff */
[----:B------:R-:W-:Y:S02]  /*01c0*/  IMAD.MOV.U32 R4, RZ, RZ, RZ ;  /* 0x000000ffff047224 */ /* 0x000fe400078e00ff */
[----:B-----5:R-:W-:Y:S02]  /*01d0*/  IMAD.MOV.U32 R5, RZ, RZ, R16 ;  /* 0x000000ffff057224 */ /* 0x020fe400078e0010 */
[----:B------:R-:W-:Y:S02]  /*01e0*/  IMAD.MOV.U32 R6, RZ, RZ, R17 ;  /* 0x000000ffff067224 */ /* 0x000fe400078e0011 */
[----:B------:R-:W-:Y:S02]  /*01f0*/  IMAD.MOV.U32 R7, RZ, RZ, R14 ;  /* 0x000000ffff077224 */ /* 0x000fe400078e000e */
[----:B------:R-:W-:-:S02]  /*0200*/  IMAD.MOV.U32 R8, RZ, RZ, R0 ;  /* 0x000000ffff087224 */ /* 0x000fc400078e0000 */
[----:B------:R-:W-:Y:S02]  /*0210*/  IMAD.MOV.U32 R20, RZ, RZ, R18 ;  /* 0x000000ffff147224 */ /* 0x000fe400078e0012 */
[----:B------:R-:W-:-:S07]  /*0220*/  IMAD.MOV.U32 R21, RZ, RZ, R19 ;  /* 0x000000ffff157224 */ /* 0x000fce00078e0013 */
.L_x_8:
[----:B------:R-:W-:Y:S01]  /*0230*/  LOP3.LUT R2, R7, 0x1, RZ, 0xc0, !PT ;  /* 0x0000000107027812 */ /* 0x000fe200078ec0ff */
[----:B------:R-:W-:Y:S03]  /*0240*/  BSSY.RECONVERGENT B1, `(.L_x_2) ;  /* 0x0000232000017945 */ /* 0x000fe60003800200 */
[----:B------:R-:W-:-:S04]  /*0250*/  ISETP.NE.U32.AND P0, PT, R2, 0x1, PT ;  /* 0x000000010200780c */ /* 0x000fc80003f05070 */
[----:B------:R-:W-:-:S13]  /*0260*/  ISETP.NE.U32.AND.EX P0, PT, RZ, RZ, PT, P0 ;  /* 0x000000ffff00720c */ /* 0x000fda0003f05100 */
[----:B------:R-:W-:Y:S05]  /*0270*/  @P0 BRA `(.L_x_3) ;  /* 0x0000002000b80947 */ /* 0x000fea0003800000 */
[----:B------:R-:W-:Y:S01]  /*0280*/  IMAD.MOV.U32 R9, RZ, RZ, R20 ;  /* 0x000000ffff097224 */ /* 0x000fe200078e0014 */
[----:B------:R-:W-:Y:S01]  /*0290*/  SHF.L.U64.HI R13, R5, 0x8, R6 ;  /* 0x00000008050d7819 */ /* 0x000fe20000010206 */
[----:B------:R-:W-:Y:S01]  /*02a0*/  IMAD.MOV.U32 R10, RZ, RZ, R21 ;  /* 0x000000ffff0a7224 */ /* 0x000fe200078e0015 */
[----:B------:R-:W-:Y:S01]  /*02b0*/  ISETP.NE.U32.AND P1, PT, R3, RZ, PT ;  /* 0x000000ff0300720c */ /* 0x000fe20003f25070 */
[----:B------:R-:W-:Y:S01]  /*02c0*/  IMAD.SHL.U32 R12, R5, 0x100, RZ ;  /* 0x00000100050c7824 */ /* 0x000fe200078e00ff */
[----:B------:R-:W-:Y:S01]  /*02d0*/  IADD3 R11, P0, PT, -R9, -0x810, RZ ;  /* 0xfffff7f0090b7810 */ /* 0x000fe20007f1e1ff */
[----:B------:R-:W-:Y:S01]  /*02e0*/  BSSY.RECONVERGENT B2, `(.L_x_4) ;  /* 0x0000116000027945 */ /* 0x000fe20003800200 */
[----:B------:R-:W-:Y:S01]  /*02f0*/  ISETP.NE.AND.EX P1, PT, R4, RZ, PT, P1 ;  /* 0x000000ff0400720c */ /* 0x000fe20003f25310 */
[----:B------:R-:W-:Y:S01]  /*0300*/  IMAD.MOV.U32 R20, RZ, RZ, R5 ;  /* 0x000000ffff147224 */ /* 0x000fe200078e0005 */
[----:B------:R-:W-:Y:S01]  /*0310*/  IADD3.X R2, PT, PT, ~R10, 0x7fffff, RZ, P0, !PT ;  /* 0x007fffff0a027810 */ /* 0x000fe200007fe5ff */
[----:B------:R-:W-:Y:S01]  /*0320*/  IMAD.WIDE.U32 R12, R11, 0xb0, R12 ;  /* 0x000000b00b0c7825 */ /* 0x000fe200078e000c */
[----:B------:R-:W-:-:S03]  /*0330*/  ISETP.NE.U32.AND P0, PT, R3, RZ, PT ;  /* 0x000000ff0300720c */ /* 0x000fc60003f05070 */
[----:B------:R-:W-:Y:S01]  /*0340*/  IMAD R11, R2, 0xb0, RZ ;  /* 0x000000b0020b7824 */ /* 0x000fe200078e02ff */
[----:B------:R-:W-:Y:S01]  /*0350*/  LOP3.LUT R12, R12, 0xfffffff0, RZ, 0xc0, !PT ;  /* 0xfffffff00c0c7812 */ /* 0x000fe200078ec0ff */
[----:B------:R-:W-:Y:S02]  /*0360*/  IMAD.MOV.U32 R21, RZ, RZ, R6 ;  /* 0x000000ffff157224 */ /* 0x000fe400078e0006 */
[----:B------:R-:W-:-:S05]  /*0370*/  IMAD.IADD R11, R13, 0x1, R11 ;  /* 0x000000010d0b7824 */ /* 0x000fca00078e020b */
[----:B------:R-:W-:Y:S02]  /*0380*/  LOP3.LUT R13, R11, 0x7fffff, RZ, 0xc0, !PT ;  /* 0x007fffff0b0d7812 */ /* 0x000fe400078ec0ff */
[----:B------:R-:W-:-:S05]  /*0390*/  SHF.R.U32.HI R11, RZ, 0x17, R11 ;  /* 0x00000017ff0b7819 */ /* 0x000fca000001160b */
[----:B------:R-:W-:Y:S01]  /*03a0*/  IMAD.WIDE.U32 R12, R11, 0x810, R12 ;  /* 0x000008100b0c7825 */ /* 0x000fe200078e000c */
[----:B------:R-:W-:Y:S06]  /*03b0*/  @!P1 BRA `(.L_x_5) ;  /* 0x0000001000209947 */ /* 0x000fec0003800000 */
[----:B------:R-:W-:Y:S01]  /*03c0*/  IMAD.MOV.U32 R11, RZ, RZ, 0x100 ;  /* 0x00000100ff0b7424 */ /* 0x000fe200078e00ff */
[----:B------:R-:W-:Y:S01]  /*03d0*/  CS2R R26, SRZ ;  /* 0x00000000001a7805 */ /* 0x000fe2000001ff00 */
[----:B------:R-:W-:Y:S02]  /*03e0*/  IMAD.MOV.U32 R32, RZ, RZ, 0xb0 ;  /* 0x000000b0ff207424 */ /* 0x000fe400078e00ff */
[----:B------:R-:W-:Y:S02]  /*03f0*/  IMAD.MOV.U32 R33, RZ, RZ, RZ ;  /* 0x000000ffff217224 */ /* 0x000fe400078e00ff */
[----:B------:R-:W-:-:S07]  /*0400*/  IMAD.MOV.U32 R28, RZ, RZ, RZ ;  /* 0x000000ffff1c7224 */ /* 0x000fce00078e00ff */
.L_x_6:
[--C-:B------:R-:W-:Y:S01]  /*0410*/  SHF.R.U32.HI R30, RZ, 0x1b, R21.reuse ;  /* 0x0000001bff1e7819 */ /* 0x100fe20000011615 */
[----:B------:R-:W-:Y:S01]  /*0420*/  UMOV UR4, URZ ;  /* 0x000000ff00047c82 */ /* 0x000fe20008000000 */
[C---:B------:R-:W-:Y:S01]  /*0430*/  LOP3.LUT R31, R11.reuse, 0xfffffff, RZ, 0xc0, !PT ;  /* 0x0fffffff0b1f7812 */ /* 0x040fe200078ec0ff */
[----:B------:R-:W-:Y:S01]  /*0440*/  UMOV UR5, URZ ;  /* 0x000000ff00057c82 */ /* 0x000fe20008000000 */
[----:B------:R-:W-:Y:S02]  /*0450*/  SHF.R.U64 R34, R20, 0x1b, R21 ;  /* 0x0000001b14227819 */ /* 0x000fe40000001215 */
[--C-:B------:R-:W-:Y:S01]  /*0460*/  SHF.R.U32.HI R29, RZ, 0x1c, R26.reuse ;  /* 0x0000001cff1d7819 */ /* 0x100fe2000001161a */
[-C--:B------:R-:W-:Y:S01]  /*0470*/  IMAD R21, R30, R31.reuse, RZ ;  /* 0x0000001f1e157224 */ /* 0x080fe200078e02ff */
[----:B------:R-:W-:Y:S01]  /*0480*/  SHF.R.U64 R2, R11, 0x1c, R26 ;  /* 0x0000001c0b027819 */ /* 0x000fe2000000121a */
[----:B------:R-:W-:Y:S01]  /*0490*/  IMAD.WIDE.U32 R24, R34, R31, RZ ;  /* 0x0000001f22187225 */ /* 0x000fe200078e00ff */
[----:B------:R-:W-:-:S03]  /*04a0*/  LOP3.LUT R20, R20, 0x7ffffff, RZ, 0xc0, !PT ;  /* 0x07ffffff14147812 */ /* 0x000fc600078ec0ff */
[----:B------:R-:W-:Y:S02]  /*04b0*/  IMAD.IADD R25, R25, 0x1, R21 ;  /* 0x0000000119197824 */ /* 0x000fe400078e0215 */
[----:B------:R-:W-:Y:S01]  /*04c0*/  IMAD R21, R29, 0x81, RZ ;  /* 0x000000811d157824 */ /* 0x000fe200078e02ff */
[C---:B------:R-:W-:Y:S01]  /*04d0*/  SHF.L.U64.HI R29, R2.reuse, 0x1, R29 ;  /* 0x00000001021d7819 */ /* 0x040fe2000001021d */
[----:B------:R-:W-:-:S04]  /*04e0*/  IMAD.WIDE.U32 R22, R2, 0x81, RZ ;  /* 0x0000008102167825 */ /* 0x000fc800078e00ff */
[----:B------:R-:W-:Y:S02]  /*04f0*/  IMAD.IADD R23, R23, 0x1, R21 ;  /* 0x0000000117177824 */ /* 0x000fe400078e0215 */
[----:B------:R-:W-:Y:S02]  /*0500*/  IMAD.SHL.U32 R2, R2, 0x2, RZ ;  /* 0x0000000202027824 */ /* 0x000fe400078e00ff */
[-C--:B------:R-:W-:Y:S02]  /*0510*/  IMAD R21, R23, R34.reuse, RZ ;  /* 0x0000002217157224 */ /* 0x080fe400078e02ff */
[----:B------:R-:W-:-:S04]  /*0520*/  IMAD.WIDE.U32 R34, R22, R34, RZ ;  /* 0x0000002216227225 */ /* 0x000fc800078e00ff */
[----:B------:R-:W-:Y:S02]  /*0530*/  IMAD R21, R30, R22, R21 ;  /* 0x000000161e157224 */ /* 0x000fe400078e0215 */
[----:B------:R-:W-:-:S04]  /*0540*/  IMAD.WIDE.U32 R24, R2, R20, R24 ;  /* 0x0000001402187225 */ /* 0x000fc800078e0018 */
[----:B------:R-:W-:Y:S02]  /*0550*/  IMAD.IADD R21, R35, 0x1, R21 ;  /* 0x0000000123157824 */ /* 0x000fe400078e0215 */
[----:B------:R-:W-:-:S03]  /*0560*/  IMAD.WIDE.U32 R36, R20, R31, RZ ;  /* 0x0000001f14247225 */ /* 0x000fc600078e00ff */
[----:B------:R-:W-:Y:S01]  /*0570*/  LOP3.LUT R35, R21, 0x7fffff, RZ, 0xc0, !PT ;  /* 0x007fffff15237812 */ /* 0x000fe200078ec0ff */
[----:B------:R-:W-:Y:S01]  /*0580*/  IMAD R20, R29, R20, RZ ;  /* 0x000000141d147224 */ /* 0x000fe200078e02ff */
[----:B------:R-:W-:-:S03]  /*0590*/  SHF.R.U32.HI R21, RZ, 0x17, R21 ;  /* 0x00000017ff157819 */ /* 0x000fc60000011615 */
[----:B------:R-:W-:Y:S02]  /*05a0*/  IMAD.IADD R25, R25, 0x1, R20 ;  /* 0x0000000119197824 */ /* 0x000fe400078e0214 */
[----:B------:R-:W-:-:S04]  /*05b0*/  IMAD.WIDE.U32 R34, R21, 0x810, R34 ;  /* 0x0000081015227825 */ /* 0x000fc800078e0022 */
[----:B------:R-:W-:Y:S01]  /*05c0*/  VIADD R21, R35, UR4 ;  /* 0x0000000423157c36 */ /* 0x000fe20008000000 */
[C---:B------:R-:W-:Y:S01]  /*05d0*/  ISETP.GT.U32.AND P1, PT, R34.reuse, -0x811, PT ;  /* 0xfffff7ef2200780c */ /* 0x040fe20003f24070 */
[C---:B------:R-:W-:Y:S02]  /*05e0*/  IMAD.SHL.U32 R35, R34.reuse, 0x10, RZ ;  /* 0x0000001022237824 */ /* 0x040fe400078e00ff */
[----:B------:R-:W-:Y:S01]  /*05f0*/  IMAD.MOV.U32 R20, RZ, RZ, R36 ;  /* 0x000000ffff147224 */ /* 0x000fe200078e0024 */
[----:B------:R-:W-:Y:S02]  /*0600*/  SHF.L.U64.HI R30, R34, 0x4, R21 ;  /* 0x00000004221e7819 */ /* 0x000fe40000010215 */
[----:B------:R-:W-:Y:S02]  /*0610*/  IADD3 R34, P2, PT, R35, 0x8100, RZ ;  /* 0x0000810023227810 */ /* 0x000fe40007f5e0ff */
[----:B------:R-:W-:Y:S02]  /*0620*/  ISETP.GT.U32.AND.EX P1, PT, R21, 0x7fffff, PT, P1 ;  /* 0x007fffff1500780c */ /* 0x000fe40003f24110 */
[----:B------:R-:W-:-:S02]  /*0630*/  IADD3.X R21, PT, PT, R30, -0x8000000, RZ, P2, !PT ;  /* 0xf80000001e157810 */ /* 0x000fc400017fe4ff */
[----:B------:R-:W-:Y:S02]  /*0640*/  SEL R34, R34, R35, P1 ;  /* 0x0000002322227207 */ /* 0x000fe40000800000 */
[----:B------:R-:W-:Y:S01]  /*0650*/  SEL R30, R21, R30, P1 ;  /* 0x0000001e151e7207 */ /* 0x000fe20000800000 */
[----:B------:R-:W-:Y:S01]  /*0660*/  VIADD R21, R37, UR4 ;  /* 0x0000000425157c36 */ /* 0x000fe20008000000 */
[----:B------:R-:W-:Y:S02]  /*0670*/  SHF.R.U64 R35, R24, 0x1c, R25 ;  /* 0x0000001c18237819 */ /* 0x000fe40000001219 */
[----:B------:R-:W-:-:S03]  /*0680*/  SHF.R.U64 R36, R9, 0x1b, R10 ;  /* 0x0000001b09247819 */ /* 0x000fc6000000120a */
[----:B------:R-:W-:Y:S01]  /*0690*/  IMAD.WIDE.U32 R20, R35, 0x810, R20 ;  /* 0x0000081023147825 */ /* 0x000fe200078e0014 */
[--C-:B------:R-:W-:Y:S02]  /*06a0*/  SHF.R.U32.HI R35, RZ, 0x1c, R25.reuse ;  /* 0x0000001cff237819 */ /* 0x100fe40000011619 */
[C---:B------:R-:W-:Y:S01]  /*06b0*/  SHF.L.U64.HI R25, R24.reuse, 0x1b, R25 ;  /* 0x0000001b18197819 */ /* 0x040fe20000010219 */
[----:B------:R-:W-:Y:S02]  /*06c0*/  IMAD.SHL.U32 R24, R24, 0x8000000, RZ ;  /* 0x0800000018187824 */ /* 0x000fe400078e00ff */
[----:B------:R-:W-:Y:S01]  /*06d0*/  IMAD R37, R35, 0x810, RZ ;  /* 0x0000081023257824 */ /* 0x000fe200078e02ff */
[----:B------:R-:W-:Y:S02]  /*06e0*/  LOP3.LUT R25, R25, 0x7fffff, RZ, 0xc0, !PT ;  /* 0x007fffff19197812 */ /* 0x000fe400078ec0ff */
[----:B------:R-:W-:Y:S01]  /*06f0*/  LOP3.LUT R35, R24, 0xf8000000, RZ, 0xc0, !PT ;  /* 0xf800000018237812 */ /* 0x000fe200078ec0ff */
[----:B------:R-:W-:-:S03]  /*0700*/  IMAD.IADD R21, R21, 0x1, R37 ;  /* 0x0000000115157824 */ /* 0x000fc600078e0225 */
[----:B------:R-:W-:-:S04]  /*0710*/  IADD3 R20, P1, P2, R34, R20, R35 ;  /* 0x0000001422147210 */ /* 0x000fc80007a3e023 */
[----:B------:R-:W-:Y:S02]  /*0720*/  IADD3.X R30, PT, PT, R30, R21, R25, P1, P2 ;  /* 0x000000151e1e7210 */ /* 0x000fe40000fe4419 */
[--C-:B------:R-:W-:Y:S02]  /*0730*/  SHF.R.U32.HI R21, RZ, 0x1b, R26.reuse ;  /* 0x0000001bff157819 */ /* 0x100fe4000001161a */
[C---:B------:R-:W-:Y:S02]  /*0740*/  SHF.R.U64 R26, R11.reuse, 0x1b, R26 ;  /* 0x0000001b0b1a7819 */ /* 0x040fe4000000121a */
[----:B------:R-:W-:Y:S01]  /*0750*/  LOP3.LUT R11, R11, 0x7ffffff, RZ, 0xc0, !PT ;  /* 0x07ffffff0b0b7812 */ /* 0x000fe200078ec0ff */
[-C--:B------:R-:W-:Y:S02]  /*0760*/  IMAD R35, R21, R31.reuse, RZ ;  /* 0x0000001f15237224 */ /* 0x080fe400078e02ff */
[----:B------:R-:W-:Y:S02]  /*0770*/  IMAD R23, R23, R26, RZ ;  /* 0x0000001a17177224 */ /* 0x000fe400078e02ff */
[----:B------:R-:W-:-:S04]  /*0780*/  IMAD.WIDE.U32 R24, R26, R31, RZ ;  /* 0x0000001f1a187225 */ /* 0x000fc800078e00ff */
[----:B------:R-:W-:Y:S02]  /*0790*/  IMAD R21, R21, R22, R23 ;  /* 0x0000001615157224 */ /* 0x000fe400078e0217 */
[----:B------:R-:W-:-:S04]  /*07a0*/  IMAD.WIDE.U32 R22, R22, R26, RZ ;  /* 0x0000001a16167225 */ /* 0x000fc800078e00ff */
[----:B------:R-:W-:Y:S02]  /*07b0*/  IMAD.IADD R21, R23, 0x1, R21 ;  /* 0x0000000117157824 */ /* 0x000fe400078e0215 */
[----:B------:R-:W-:Y:S02]  /*07c0*/  IMAD.IADD R25, R25, 0x1, R35 ;  /* 0x0000000119197824 */ /* 0x000fe400078e0223 */
[----:B------:R-:W-:Y:S01]  /*07d0*/  IMAD R29, R29, R11, RZ ;  /* 0x0000000b1d1d7224 */ /* 0x000fe200078e02ff */
[----:B------:R-:W-:Y:S01]  /*07e0*/  LOP3.LUT R23, R21, 0x7fffff, RZ, 0xc0, !PT ;  /* 0x007fffff15177812 */ /* 0x000fe200078ec0ff */
[----:B------:R-:W-:Y:S01]  /*07f0*/  IMAD.WIDE.U32 R24, R11, R2, R24 ;  /* 0x000000020b187225 */ /* 0x000fe200078e0018 */
[----:B------:R-:W-:-:S03]  /*0800*/  SHF.R.U32.HI R21, RZ, 0x17, R21 ;  /* 0x00000017ff157819 */ /* 0x000fc60000011615 */
[----:B------:R-:W-:Y:S01]  /*0810*/  IMAD.WIDE.U32 R34, R31, R11, RZ ;  /* 0x0000000b1f227225 */ /* 0x000fe200078e00ff */
[----:B------:R-:W-:-:S03]  /*0820*/  SHF.R.U32.HI R31, RZ, 0x1c, R33 ;  /* 0x0000001cff1f7819 */ /* 0x000fc60000011621 */
[----:B------:R-:W-:-:S04]  /*0830*/  IMAD.WIDE.U32 R22, R21, 0x810, R22 ;  /* 0x0000081015167825 */ /* 0x000fc800078e0016 */
[----:B------:R-:W-:Y:S01]  /*0840*/  VIADD R21, R23, UR4 ;  /* 0x0000000417157c36 */ /* 0x000fe20008000000 */
[----:B------:R-:W-:Y:S01]  /*0850*/  ISETP.GT.U32.AND P1, PT, R22, -0x811, PT ;  /* 0xfffff7ef1600780c */ /* 0x000fe20003f24070 */
[----:B------:R-:W-:Y:S01]  /*0860*/  IMAD.IADD R11, R25, 0x1, R29 ;  /* 0x00000001190b7824 */ /* 0x000fe200078e021d */
[----:B------:R-:W-:Y:S01]  /*0870*/  LOP3.LUT R29, R32, 0xfffffff, RZ, 0xc0, !PT ;  /* 0x0fffffff201d7812 */ /* 0x000fe200078ec0ff */
[----:B------:R-:W-:Y:S01]  /*0880*/  VIADD R35, R35, UR4 ;  /* 0x0000000423237c36 */ /* 0x000fe20008000000 */
[----:B------:R-:W-:Y:S01]  /*0890*/  ISETP.GT.U32.AND.EX P1, PT, R21, 0x7fffff, PT, P1 ;  /* 0x007fffff1500780c */ /* 0x000fe20003f24110 */
[----:B------:R-:W-:Y:S01]  /*08a0*/  IMAD.SHL.U32 R2, R24, 0x8000000, RZ ;  /* 0x0800000018027824 */ /* 0x000fe200078e00ff */
[C---:B------:R-:W-:Y:S01]  /*08b0*/  SHF.L.U64.HI R21, R22.reuse, 0x4, R21 ;  /* 0x0000000416157819 */ /* 0x040fe20000010215 */
[----:B------:R-:W-:Y:S01]  /*08c0*/  IMAD.SHL.U32 R22, R22, 0x10, RZ ;  /* 0x0000001016167824 */ /* 0x000fe200078e00ff */
[C-C-:B------:R-:W-:Y:S02]  /*08d0*/  SHF.R.U64 R25, R24.reuse, 0x1c, R11.reuse ;  /* 0x0000001c18197819 */ /* 0x140fe4000000120b */
[----:B------:R-:W-:-:S02]  /*08e0*/  SHF.L.U64.HI R24, R24, 0x1b, R11 ;  /* 0x0000001b18187819 */ /* 0x000fc4000001020b */
[----:B------:R-:W-:Y:S01]  /*08f0*/  IADD3 R23, P2, PT, R22, 0x8100, RZ ;  /* 0x0000810016177810 */ /* 0x000fe20007f5e0ff */
[----:B------:R-:W-:Y:S01]  /*0900*/  IMAD.WIDE.U32 R34, R25, 0x810, R34 ;  /* 0x0000081019227825 */ /* 0x000fe200078e0022 */
[----:B------:R-:W-:Y:S02]  /*0910*/  SHF.L.U64.HI R25, R32, 0x1, R33 ;  /* 0x0000000120197819 */ /* 0x000fe40000010221 */
[----:B------:R-:W-:Y:S02]  /*0920*/  SEL R23, R23, R22, P1 ;  /* 0x0000001617177207 */ /* 0x000fe40000800000 */
[----:B------:R-:W-:Y:S02]  /*0930*/  SHF.R.U32.HI R22, RZ, 0x1c, R11 ;  /* 0x0000001cff167819 */ /* 0x000fe4000001160b */
[----:B------:R-:W-:Y:S01]  /*0940*/  LOP3.LUT R11, R2, 0xf8000000, RZ, 0xc0, !PT ;  /* 0xf8000000020b7812 */ /* 0x000fe200078ec0ff */
[----:B------:R-:W-:Y:S01]  /*0950*/  IMAD.SHL.U32 R2, R32, 0x2, RZ ;  /* 0x0000000220027824 */ /* 0x000fe200078e00ff */
[----:B------:R-:W-:-:S02]  /*0960*/  IADD3.X R26, PT, PT, R21, -0x8000000, RZ, P2, !PT ;  /* 0xf8000000151a7810 */ /* 0x000fc400017fe4ff */
[----:B------:R-:W-:Y:S01]  /*0970*/  IADD3 R34, P3, P4, R23, R34, R11 ;  /* 0x0000002217227210 */ /* 0x000fe20007c7e00b */
[----:B------:R-:W-:Y:S01]  /*0980*/  IMAD R23, R22, 0x810, RZ ;  /* 0x0000081016177824 */ /* 0x000fe200078e02ff */
[----:B------:R-:W-:Y:S02]  /*0990*/  LOP3.LUT R22, R2, 0x1ffffffe, RZ, 0xc0, !PT ;  /* 0x1ffffffe02167812 */ /* 0x000fe400078ec0ff */
[----:B------:R-:W-:Y:S01]  /*09a0*/  SHF.R.U32.HI R11, RZ, 0x16, R33 ;  /* 0x00000016ff0b7819 */ /* 0x000fe20000011621 */
[----:B------:R-:W-:Y:S01]  /*09b0*/  IMAD.IADD R35, R35, 0x1, R23 ;  /* 0x0000000123237824 */ /* 0x000fe200078e0217 */
[----:B------:R-:W-:Y:S01]  /*09c0*/  LOP3.LUT R24, R24, 0x7fffff, RZ, 0xc0, !PT ;  /* 0x007fffff18187812 */ /* 0x000fe200078ec0ff */
[----:B------:R-:W-:Y:S02]  /*09d0*/  IMAD.MOV.U32 R23, RZ, RZ, RZ ;  /* 0x000000ffff177224 */ /* 0x000fe400078e00ff */
[----:B------:R-:W-:Y:S01]  /*09e0*/  IMAD.WIDE.U32 R22, R11, 0x810, R22 ;  /* 0x000008100b167825 */ /* 0x000fe200078e0016 */
[----:B------:R-:W-:-:S02]  /*09f0*/  LOP3.LUT R11, R2, 0xe0000000, RZ, 0xc0, !PT ;  /* 0xe0000000020b7812 */ /* 0x000fc400078ec0ff */
[----:B------:R-:W-:Y:S02]  /*0a00*/  SEL R2, R26, R21, P1 ;  /* 0x000000151a027207 */ /* 0x000fe40000800000 */
[----:B------:R-:W-:Y:S02]  /*0a10*/  LOP3.LUT R21, R25, 0x7fffff, RZ, 0xc0, !PT ;  /* 0x007fffff19157812 */ /* 0x000fe400078ec0ff */
[----:B------:R-:W-:-:S04]  /*0a20*/  IADD3 R22, P1, PT, R11, R22, RZ ;  /* 0x000000160b167210 */ /* 0x000fc80007f3e0ff */
[----:B------:R-:W-:Y:S02]  /*0a30*/  IADD3.X R11, PT, PT, R21, UR4, R23, P1, !PT ;  /* 0x00000004150b7c10 */ /* 0x000fe40008ffe417 */
[----:B------:R-:W-:Y:S02]  /*0a40*/  IADD3.X R21, PT, PT, R2, R35, R24, P3, P4 ;  /* 0x0000002302157210 */ /* 0x000fe40001fe8418 */
[----:B------:R-:W-:Y:S02]  /*0a50*/  LOP3.LUT R23, R11, 0x7fffff, RZ, 0xc0, !PT ;  /* 0x007fffff0b177812 */ /* 0x000fe400078ec0ff */
[----:B------:R-:W-:Y:S02]  /*0a60*/  LOP3.LUT R35, R21, 0x7fffff, RZ, 0xc0, !PT ;  /* 0x007fffff15237812 */ /* 0x000fe400078ec0ff */
[----:B------:R-:W-:Y:S02]  /*0a70*/  LOP3.LUT R22, R22, 0xfffffffe, RZ, 0xc0, !PT ;  /* 0xfffffffe16167812 */ /* 0x000fe400078ec0ff */
[----:B------:R-:W-:-:S02]  /*0a80*/  SHF.R.U32.HI R11, RZ, 0x17, R11 ;  /* 0x00000017ff0b7819 */ /* 0x000fc4000001160b */
[----:B------:R-:W-:-:S03]  /*0a90*/  SHF.R.U32.HI R21, RZ, 0x17, R21 ;  /* 0x00000017ff157819 */ /* 0x000fc60000011615 */
[----:B------:R-:W-:-:S04]  /*0aa0*/  IMAD.WIDE.U32 R22, R11, 0x810, R22 ;  /* 0x000008100b167825 */ /* 0x000fc800078e0016 */
[----:B------:R-:W-:Y:S01]  /*0ab0*/  IMAD.WIDE.U32 R34, R21, 0x810, R34 ;  /* 0x0000081015227825 */ /* 0x000fe200078e0022 */
[C---:B------:R-:W-:Y:S02]  /*0ac0*/  ISETP.GT.U32.AND P2, PT, R22.reuse, -0x811, PT ;  /* 0xfffff7ef1600780c */ /* 0x040fe40003f44070 */
[----:B------:R-:W-:Y:S01]  /*0ad0*/  IADD3 R11, P4, PT, R22, 0x810, RZ ;  /* 0x00000810160b7810 */ /* 0x000fe20007f9e0ff */
[----:B------:R-:W-:Y:S01]  /*0ae0*/  VIADD R21, R23, UR4 ;  /* 0x0000000417157c36 */ /* 0x000fe20008000000 */
[C---:B------:R-:W-:Y:S01]  /*0af0*/  ISETP.GT.U32.AND P1, PT, R34.reuse, -0x811, PT ;  /* 0xfffff7ef2200780c */ /* 0x040fe20003f24070 */
[----:B------:R-:W-:Y:S01]  /*0b00*/  VIADD R2, R35, UR4 ;  /* 0x0000000423027c36 */ /* 0x000fe20008000000 */
[----:B------:R-:W-:Y:S02]  /*0b10*/  IADD3 R35, P3, PT, R34, 0x810, RZ ;  /* 0x0000081022237810 */ /* 0x000fe40007f7e0ff */
[----:B------:R-:W-:Y:S02]  /*0b20*/  ISETP.GT.U32.AND.EX P2, PT, R21, 0x7fffff, PT, P2 ;  /* 0x007fffff1500780c */ /* 0x000fe40003f44120 */
[----:B------:R-:W-:-:S02]  /*0b30*/  ISETP.GT.U32.AND.EX P1, PT, R2, 0x7fffff, PT, P1 ;  /* 0x007fffff0200780c */ /* 0x000fc40003f24110 */
[----:B------:R-:W-:Y:S02]  /*0b40*/  IADD3.X R25, PT, PT, R2, -0x800000, RZ, P3, !PT ;  /* 0xff80000002197810 */ /* 0x000fe40001ffe4ff */
[----:B------:R-:W-:Y:S02]  /*0b50*/  SEL R11, R11, R22, P2 ;  /* 0x000000160b0b7207 */ /* 0x000fe40001000000 */
[----:B------:R-:W-:Y:S02]  /*0b60*/  IADD3.X R26, PT, PT, R21, -0x800000, RZ, P4, !PT ;  /* 0xff800000151a7810 */ /* 0x000fe400027fe4ff */
[----:B------:R-:W-:Y:S02]  /*0b70*/  SEL R35, R35, R34, P1 ;  /* 0x0000002223237207 */ /* 0x000fe40000800000 */
[----:B------:R-:W-:Y:S02]  /*0b80*/  SEL R25, R25, R2, P1 ;  /* 0x0000000219197207 */ /* 0x000fe40000800000 */
[----:B------:R-:W-:-:S02]  /*0b90*/  SEL R26, R26, R21, P2 ;  /* 0x000000151a1a7207 */ /* 0x000fc40001000000 */
[C---:B------:R-:W-:Y:S02]  /*0ba0*/  ISETP.GE.U32.AND P1, PT, R35.reuse, R11, PT ;  /* 0x0000000b2300720c */ /* 0x040fe40003f26070 */
[----:B------:R-:W-:Y:S02]  /*0bb0*/  IADD3 R2, P2, PT, R35, -0x810, RZ ;  /* 0xfffff7f023027810 */ /* 0x000fe40007f5e0ff */
[----:B------:R-:W-:Y:S02]  /*0bc0*/  ISETP.GE.U32.AND.EX P1, PT, R25, R26, PT, P1 ;  /* 0x0000001a1900720c */ /* 0x000fe40003f26110 */
[----:B------:R-:W-:Y:S02]  /*0bd0*/  SHF.R.U64 R21, R32, 0x1c, R33 ;  /* 0x0000001c20157819 */ /* 0x000fe40000001221 */
[----:B------:R-:W-:Y:S02]  /*0be0*/  LOP3.LUT R34, R9, 0x7ffffff, RZ, 0xc0, !PT ;  /* 0x07ffffff09227812 */ /* 0x000fe400078ec0ff */
[----:B------:R-:W-:-:S03]  /*0bf0*/  SEL R2, R2, R35, !P1 ;  /* 0x0000002302027207 */ /* 0x000fc60004800000 */
[----:B------:R-:W-:Y:S01]  /*0c00*/  IMAD.WIDE.U32 R22, R34, R21, RZ ;  /* 0x0000001522167225 */ /* 0x000fe200078e00ff */
[----:B------:R-:W-:Y:S02]  /*0c10*/  IADD3 R11, P3, PT, R2, -R11, RZ ;  /* 0x8000000b020b7210 */ /* 0x000fe40007f7e0ff */
[----:B------:R-:W-:Y:S01]  /*0c20*/  IADD3.X R2, PT, PT, R25, 0x7fffff, RZ, P2, !PT ;  /* 0x007fffff19027810 */ /* 0x000fe200017fe4ff */
[----:B------:R-:W-:-:S03]  /*0c30*/  IMAD R23, R34, R31, R23 ;  /* 0x0000001f22177224 */ /* 0x000fc600078e0217 */
[----:B------:R-:W-:Y:S02]  /*0c40*/  SEL R25, R2, R25, !P1 ;  /* 0x0000001902197207 */ /* 0x000fe40004800000 */
[----:B------:R-:W-:Y:S02]  /*0c50*/  SHF.R.U32.HI R2, RZ, 0x1b, R10 ;  /* 0x0000001bff027819 */ /* 0x000fe4000001160a */
[C---:B------:R-:W-:Y:S01]  /*0c60*/  SHF.L.U64.HI R23, R22.reuse, 0x1, R23 ;  /* 0x0000000116177819 */ /* 0x040fe20000010217 */
[----:B------:R-:W-:Y:S02]  /*0c70*/  IMAD.SHL.U32 R22, R22, 0x2, RZ ;  /* 0x0000000216167824 */ /* 0x000fe400078e00ff */
[----:B------:R-:W-:Y:S02]  /*0c80*/  IMAD R24, R2, R21, RZ ;  /* 0x0000001502187224 */ /* 0x000fe400078e02ff */
[----:B------:R-:W-:-:S04]  /*0c90*/  IMAD.WIDE.U32 R22, R36, R29, R22 ;  /* 0x0000001d24167225 */ /* 0x000fc800078e0016 */
[C---:B------:R-:W-:Y:S02]  /*0ca0*/  IMAD R24, R36.reuse, R31, R24 ;  /* 0x0000001f24187224 */ /* 0x040fe400078e0218 */
[----:B------:R-:W-:-:S04]  /*0cb0*/  IMAD.WIDE.U32 R36, R36, R21, RZ ;  /* 0x0000001524247225 */ /* 0x000fc800078e00ff */
[----:B------:R-:W-:Y:S02]  /*0cc0*/  IMAD.IADD R24, R37, 0x1, R24 ;  /* 0x0000000125187824 */ /* 0x000fe400078e0218 */
[----:B------:R-:W-:Y:S02]  /*0cd0*/  IMAD.X R26, R25, 0x1, ~R26, P3 ;  /* 0x00000001191a7824 */ /* 0x000fe400018e0e1a */
[----:B------:R-:W-:-:S04]  /*0ce0*/  IMAD.WIDE.U32 R36, R36, 0x81, RZ ;  /* 0x0000008124247825 */ /* 0x000fc800078e00ff */
[----:B------:R-:W-:Y:S02]  /*0cf0*/  IMAD R25, R24, 0x81, RZ ;  /* 0x0000008118197824 */ /* 0x000fe400078e02ff */
[----:B------:R-:W-:Y:S02]  /*0d00*/  IMAD R2, R2, R29, R23 ;  /* 0x0000001d02027224 */ /* 0x000fe400078e0217 */
[----:B------:R-:W-:-:S03]  /*0d10*/  IMAD.IADD R24, R37, 0x1, R25 ;  /* 0x0000000125187824 */ /* 0x000fc600078e0219 */
[----:B------:R-:W-:Y:S02]  /*0d20*/  SHF.R.U64 R23, R22, 0x1c, R2 ;  /* 0x0000001c16177819 */ /* 0x000fe40000001202 */
[----:B------:R-:W-:Y:S02]  /*0d30*/  LOP3.LUT R25, R24, 0x7fffff, RZ, 0xc0, !PT ;  /* 0x007fffff18197812 */ /* 0x000fe400078ec0ff */
[----:B------:R-:W-:Y:S01]  /*0d40*/  SHF.R.U32.HI R35, RZ, 0x17, R24 ;  /* 0x00000017ff237819 */ /* 0x000fe20000011618 */
[----:B------:R-:W-:Y:S01]  /*0d50*/  IMAD.MOV.U32 R24, RZ, RZ, R36 ;  /* 0x000000ffff187224 */ /* 0x000fe200078e0024 */
[----:B------:R-:W-:-:S03]  /*0d60*/  SHF.R.U32.HI R37, RZ, 0x1c, R2 ;  /* 0x0000001cff257819 */ /* 0x000fc60000011602 */
[----:B------:R-:W-:-:S04]  /*0d70*/  IMAD.WIDE.U32 R24, R35, 0x810, R24 ;  /* 0x0000081023187825 */ /* 0x000fc800078e0018 */
[----:B------:R-:W-:Y:S01]  /*0d80*/  VIADD R35, R25, UR4 ;  /* 0x0000000419237c36 */ /* 0x000fe20008000000 */
[----:B------:R-:W-:Y:S01]  /*0d90*/  ISETP.GT.U32.AND P1, PT, R24, -0x811, PT ;  /* 0xfffff7ef1800780c */ /* 0x000fe20003f24070 */
[----:B------:R-:W-:-:S03]  /*0da0*/  IMAD R37, R37, 0x810, RZ ;  /* 0x0000081025257824 */ /* 0x000fc600078e02ff */
[----:B------:R-:W-:Y:S02]  /*0db0*/  ISETP.GT.U32.AND.EX P1, PT, R35, 0x7fffff, PT, P1 ;  /* 0x007fffff2300780c */ /* 0x000fe40003f24110 */
[C---:B------:R-:W-:Y:S01]  /*0dc0*/  SHF.L.U64.HI R35, R24.reuse, 0x4, R35 ;  /* 0x0000000418237819 */ /* 0x040fe20000010223 */
[----:B------:R-:W-:-:S05]  /*0dd0*/  IMAD.SHL.U32 R24, R24, 0x10, RZ ;  /* 0x0000001018187824 */ /* 0x000fca00078e00ff */
[----:B------:R-:W-:-:S04]  /*0de0*/  IADD3 R25, P2, PT, R24, 0x8100, RZ ;  /* 0x0000810018197810 */ /* 0x000fc80007f5e0ff */
[----:B------:R-:W-:Y:S02]  /*0df0*/  SEL R25, R25, R24, P1 ;  /* 0x0000001819197207 */ /* 0x000fe40000800000 */
[----:B------:R-:W-:-:S04]  /*0e00*/  IADD3.X R24, PT, PT, R35, -0x8000000, RZ, P2, !PT ;  /* 0xf800000023187810 */ /* 0x000fc800017fe4ff */
[----:B------:R-:W-:Y:S01]  /*0e10*/  SEL R24, R24, R35, P1 ;  /* 0x0000002318187207 */ /* 0x000fe20000800000 */
[----:B------:R-:W-:-:S04]  /*0e20*/  IMAD.WIDE.U32 R34, R29, R34, RZ ;  /* 0x000000221d227225 */ /* 0x000fc800078e00ff */
[----:B------:R-:W-:Y:S02]  /*0e30*/  VIADD R35, R35, UR4 ;  /* 0x0000000423237c36 */ /* 0x000fe40008000000 */
[----:B------:R-:W-:Y:S01]  /*0e40*/  IMAD.WIDE.U32 R34, R23, 0x810, R34 ;  /* 0x0000081017227825 */ /* 0x000fe200078e0022 */
[----:B------:R-:W-:Y:S02]  /*0e50*/  SHF.L.U64.HI R23, R22, 0x1b, R2 ;  /* 0x0000001b16177819 */ /* 0x000fe40000010202 */
[----:B------:R-:W-:Y:S01]  /*0e60*/  LOP3.LUT R2, R32, 0x7ffffff, RZ, 0xc0, !PT ;  /* 0x07ffffff20027812 */ /* 0x000fe200078ec0ff */
[----:B------:R-:W-:Y:S01]  /*0e70*/  IMAD.SHL.U32 R22, R22, 0x8000000, RZ ;  /* 0x0800000016167824 */ /* 0x000fe200078e00ff */
[----:B------:R-:W-:Y:S01]  /*0e80*/  LOP3.LUT R23, R23, 0x7fffff, RZ, 0xc0, !PT ;  /* 0x007fffff17177812 */ /* 0x000fe200078ec0ff */
[----:B------:R-:W-:Y:S01]  /*0e90*/  IMAD.IADD R37, R35, 0x1, R37 ;  /* 0x0000000123257824 */ /* 0x000fe200078e0225 */
[----:B------:R-:W-:Y:S02]  /*0ea0*/  SHF.R.U64 R32, R32, 0x1b, R33 ;  /* 0x0000001b20207819 */ /* 0x000fe40000001221 */
[----:B------:R-:W-:-:S02]  /*0eb0*/  LOP3.LUT R22, R22, 0xf8000000, RZ, 0xc0, !PT ;  /* 0xf800000016167812 */ /* 0x000fc400078ec0ff */
[----:B------:R-:W-:Y:S01]  /*0ec0*/  SHF.R.U32.HI R33, RZ, 0x1b, R33 ;  /* 0x0000001bff217819 */ /* 0x000fe20000011621 */
[----:B------:R-:W-:Y:S01]  /*0ed0*/  IMAD R36, R31, R32, RZ ;  /* 0x000000201f247224 */ /* 0x000fe200078e02ff */
[----:B------:R-:W-:-:S04]  /*0ee0*/  IADD3 R22, P1, P2, R25, R34, R22 ;  /* 0x0000002219167210 */ /* 0x000fc80007a3e016 */
[----:B------:R-:W-:Y:S01]  /*0ef0*/  IADD3.X R34, PT, PT, R24, R37, R23, P1, P2 ;  /* 0x0000002518227210 */ /* 0x000fe20000fe4417 */
[-C--:B------:R-:W-:Y:S02]  /*0f00*/  IMAD R23, R31, R2.reuse, RZ ;  /* 0x000000021f177224 */ /* 0x080fe400078e02ff */
[----:B------:R-:W-:-:S04]  /*0f10*/  IMAD.WIDE.U32 R24, R21, R2, RZ ;  /* 0x0000000215187225 */ /* 0x000fc800078e00ff */
[----:B------:R-:W-:Y:S02]  /*0f20*/  IMAD.IADD R25, R25, 0x1, R23 ;  /* 0x0000000119197824 */ /* 0x000fe400078e0217 */
[----:B------:R-:W-:Y:S02]  /*0f30*/  IMAD R23, R33, R21, R36 ;  /* 0x0000001521177224 */ /* 0x000fe400078e0224 */
[----:B------:R-:W-:Y:S01]  /*0f40*/  IMAD.WIDE.U32 R36, R21, R32, RZ ;  /* 0x0000002015247225 */ /* 0x000fe200078e00ff */
[----:B------:R-:W-:-:S03]  /*0f50*/  SHF.L.U64.HI R25, R24, 0x1, R25 ;  /* 0x0000000118197819 */ /* 0x000fc60000010219 */
[----:B------:R-:W-:Y:S02]  /*0f60*/  IMAD.IADD R23, R37, 0x1, R23 ;  /* 0x0000000125177824 */ /* 0x000fe400078e0217 */
[----:B------:R-:W-:-:S04]  /*0f70*/  IMAD.WIDE.U32 R36, R36, 0x81, RZ ;  /* 0x0000008124247825 */ /* 0x000fc800078e00ff */
[----:B------:R-:W-:Y:S02]  /*0f80*/  IMAD R21, R23, 0x81, RZ ;  /* 0x0000008117157824 */ /* 0x000fe400078e02ff */
[----:B------:R-:W-:Y:S02]  /*0f90*/  IMAD.SHL.U32 R24, R24, 0x2, RZ ;  /* 0x0000000218187824 */ /* 0x000fe400078e00ff */
[----:B------:R-:W-:Y:S02]  /*0fa0*/  IMAD.IADD R21, R37, 0x1, R21 ;  /* 0x0000000125157824 */ /* 0x000fe400078e0215 */
[----:B------:R-:W-:-:S03]  /*0fb0*/  IMAD.WIDE.U32 R24, R32, R29, R24 ;  /* 0x0000001d20187225 */ /* 0x000fc600078e0018 */
[----:B------:R-:W-:Y:S02]  /*0fc0*/  LOP3.LUT R37, R21, 0x7fffff, RZ, 0xc0, !PT ;  /* 0x007fffff15257812 */ /* 0x000fe400078ec0ff */
[----:B------:R-:W-:-:S05]  /*0fd0*/  SHF.R.U32.HI R21, RZ, 0x17, R21 ;  /* 0x00000017ff157819 */ /* 0x000fca0000011615 */
[----:B------:R-:W-:-:S04]  /*0fe0*/  IMAD.WIDE.U32 R36, R21, 0x810, R36 ;  /* 0x0000081015247825 */ /* 0x000fc800078e0024 */
[----:B------:R-:W-:Y:S01]  /*0ff0*/  VIADD R23, R37, UR5 ;  /* 0x0000000525177c36 */ /* 0x000fe20008000000 */
[C---:B------:R-:W-:Y:S01]  /*1000*/  ISETP.GT.U32.AND P1, PT, R36.reuse, -0x811, PT ;  /* 0xfffff7ef2400780c */ /* 0x040fe20003f24070 */
[----:B------:R-:W-:-:S03]  /*1010*/  IMAD.SHL.U32 R21, R36, 0x10, RZ ;  /* 0x0000001024157824 */ /* 0x000fc600078e00ff */
[----:B------:R-:W-:Y:S02]  /*1020*/  ISETP.GT.U32.AND.EX P1, PT, R23, 0x7fffff, PT, P1 ;  /* 0x007fffff1700780c */ /* 0x000fe40003f24110 */
[----:B------:R-:W-:Y:S02]  /*1030*/  IADD3 R32, P2, PT, R21, 0x8100, RZ ;  /* 0x0000810015207810 */ /* 0x000fe40007f5e0ff */
[----:B------:R-:W-:Y:S01]  /*1040*/  SHF.L.U64.HI R31, R36, 0x4, R23 ;  /* 0x00000004241f7819 */ /* 0x000fe20000010217 */
[----:B------:R-:W-:Y:S01]  /*1050*/  IMAD R23, R33, R29, RZ ;  /* 0x0000001d21177224 */ /* 0x000fe200078e02ff */
[----:B------:R-:W-:Y:S02]  /*1060*/  SEL R21, R32, R21, P1 ;  /* 0x0000001520157207 */ /* 0x000fe40000800000 */
[----:B------:R-:W-:Y:S01]  /*1070*/  IADD3.X R32, PT, PT, R31, -0x8000000, RZ, P2, !PT ;  /* 0xf80000001f207810 */ /* 0x000fe200017fe4ff */
[----:B------:R-:W-:-:S03]  /*1080*/  IMAD.IADD R23, R25, 0x1, R23 ;  /* 0x0000000119177824 */ /* 0x000fc600078e0217 */
[----:B------:R-:W-:Y:S01]  /*1090*/  SEL R31, R32, R31, P1 ;  /* 0x0000001f201f7207 */ /* 0x000fe20000800000 */
[----:B------:R-:W-:Y:S01]  /*10a0*/  IMAD.WIDE.U32 R32, R29, R2, RZ ;  /* 0x000000021d207225 */ /* 0x000fe200078e00ff */
[C-C-:B------:R-:W-:Y:S02]  /*10b0*/  SHF.R.U64 R25, R24.reuse, 0x1c, R23.reuse ;  /* 0x0000001c18197819 */ /* 0x140fe40000001217 */
[----:B------:R-:W-:Y:S01]  /*10c0*/  SHF.R.U32.HI R29, RZ, 0x17, R30 ;  /* 0x00000017ff1d7819 */ /* 0x000fe2000001161e */
[C---:B------:R-:W-:Y:S01]  /*10d0*/  IMAD.SHL.U32 R2, R24.reuse, 0x8000000, RZ ;  /* 0x0800000018027824 */ /* 0x040fe200078e00ff */
[--C-:B------:R-:W-:Y:S01]  /*10e0*/  SHF.L.U64.HI R24, R24, 0x1b, R23.reuse ;  /* 0x0000001b18187819 */ /* 0x100fe20000010217 */
[----:B------:R-:W-:Y:S01]  /*10f0*/  VIADD R33, R33, UR4 ;  /* 0x0000000421217c36 */ /* 0x000fe20008000000 */
[----:B------:R-:W-:Y:S02]  /*1100*/  SHF.R.U32.HI R23, RZ, 0x1c, R23 ;  /* 0x0000001cff177819 */ /* 0x000fe40000011617 */
[----:B------:R-:W-:Y:S01]  /*1110*/  LOP3.LUT R2, R2, 0xf8000000, RZ, 0xc0, !PT ;  /* 0xf800000002027812 */ /* 0x000fe200078ec0ff */
[----:B------:R-:W-:Y:S01]  /*1120*/  IMAD.WIDE.U32 R32, R25, 0x810, R32 ;  /* 0x0000081019207825 */ /* 0x000fe200078e0020 */
[----:B------:R-:W-:-:S02]  /*1130*/  SHF.R.U32.HI R25, RZ, 0x17, R34 ;  /* 0x00000017ff197819 */ /* 0x000fc40000011622 */
[----:B------:R-:W-:Y:S01]  /*1140*/  LOP3.LUT R24, R24, 0x7fffff, RZ, 0xc0, !PT ;  /* 0x007fffff18187812 */ /* 0x000fe200078ec0ff */
[----:B------:R-:W-:Y:S01]  /*1150*/  IMAD R23, R23, 0x810, RZ ;  /* 0x0000081017177824 */ /* 0x000fe200078e02ff */
[----:B------:R-:W-:Y:S02]  /*1160*/  IADD3 R32, P1, P2, R21, R32, R2 ;  /* 0x0000002015207210 */ /* 0x000fe40007a3e002 */
[----:B------:R-:W-:Y:S01]  /*1170*/  LOP3.LUT R21, R30, 0x7fffff, RZ, 0xc0, !PT ;  /* 0x007fffff1e157812 */ /* 0x000fe200078ec0ff */
[----:B------:R-:W-:Y:S01]  /*1180*/  IMAD.IADD R2, R33, 0x1, R23 ;  /* 0x0000000121027824 */ /* 0x000fe200078e0217 */
[----:B------:R-:W-:Y:S01]  /*1190*/  LOP3.LUT R23, R34, 0x7fffff, RZ, 0xc0, !PT ;  /* 0x007fffff22177812 */ /* 0x000fe200078ec0ff */
[----:B------:R-:W-:-:S03]  /*11a0*/  IMAD.WIDE.U32 R20, R29, 0x810, R20 ;  /* 0x000008101d147825 */ /* 0x000fc600078e0014 */
[----:B------:R-:W-:Y:S01]  /*11b0*/  IADD3.X R31, PT, PT, R31, R2, R24, P1, P2 ;  /* 0x000000021f1f7210 */ /* 0x000fe20000fe4418 */
[----:B------:R-:W-:Y:S01]  /*11c0*/  IMAD.WIDE.U32 R22, R25, 0x810, R22 ;  /* 0x0000081019167825 */ /* 0x000fe200078e0016 */
[----:B------:R-:W-:Y:S02]  /*11d0*/  ISETP.GT.U32.AND P1, PT, R20, -0x811, PT ;  /* 0xfffff7ef1400780c */ /* 0x000fe40003f24070 */
[----:B------:R-:W-:Y:S01]  /*11e0*/  LOP3.LUT R33, R31, 0x7fffff, RZ, 0xc0, !PT ;  /* 0x007fffff1f217812 */ /* 0x000fe200078ec0ff */
[----:B------:R-:W-:Y:S01]  /*11f0*/  VIADD R29, R21, UR4 ;  /* 0x00000004151d7c36 */ /* 0x000fe20008000000 */
[C---:B------:R-:W-:Y:S01]  /*1200*/  ISETP.GT.U32.AND P2, PT, R22.reuse, -0x811, PT ;  /* 0xfffff7ef1600780c */ /* 0x040fe20003f44070 */
[----:B------:R-:W-:Y:S01]  /*1210*/  VIADD R25, R23, UR4 ;  /* 0x0000000417197c36 */ /* 0x000fe20008000000 */
[----:B------:R-:W-:Y:S02]  /*1220*/  IADD3 R23, P4, PT, R22, 0x810, RZ ;  /* 0x0000081016177810 */ /* 0x000fe40007f9e0ff */
[----:B------:R-:W-:-:S02]  /*1230*/  IADD3 R21, P3, PT, R20, 0x810, RZ ;  /* 0x0000081014157810 */ /* 0x000fc40007f7e0ff */
[----:B------:R-:W-:Y:S02]  /*1240*/  ISETP.GT.U32.AND.EX P1, PT, R29, 0x7fffff, PT, P1 ;  /* 0x007fffff1d00780c */ /* 0x000fe40003f24110 */
[C---:B------:R-:W-:Y:S02]  /*1250*/  ISETP.GT.U32.AND.EX P2, PT, R25.reuse, 0x7fffff, PT, P2 ;  /* 0x007fffff1900780c */ /* 0x040fe40003f44120 */
[----:B------:R-:W-:Y:S02]  /*1260*/  IADD3.X R2, PT, PT, R25, -0x800000, RZ, P4, !PT ;  /* 0xff80000019027810 */ /* 0x000fe400027fe4ff */
[----:B------:R-:W-:Y:S02]  /*1270*/  SEL R21, R21, R20, P1 ;  /* 0x0000001415157207 */ /* 0x000fe40000800000 */
[----:B------:R-:W-:Y:S02]  /*1280*/  IADD3.X R24, PT, PT, R29, -0x800000, RZ, P3, !PT ;  /* 0xff8000001d187810 */ /* 0x000fe40001ffe4ff */
[----:B------:R-:W-:-:S02]  /*1290*/  SEL R22, R23, R22, P2 ;  /* 0x0000001617167207 */ /* 0x000fc40001000000 */
[----:B------:R-:W-:Y:S02]  /*12a0*/  SEL R2, R2, R25, P2 ;  /* 0x0000001902027207 */ /* 0x000fe40001000000 */
[----:B------:R-:W-:Y:S02]  /*12b0*/  SEL R24, R24, R29, P1 ;  /* 0x0000001d18187207 */ /* 0x000fe40000800000 */
[C---:B------:R-:W-:Y:S02]  /*12c0*/  IADD3 R20, P2, PT, R21.reuse, -0x810, RZ ;  /* 0xfffff7f015147810 */ /* 0x040fe40007f5e0ff */
[----:B------:R-:W-:Y:S02]  /*12d0*/  ISETP.GE.U32.AND P1, PT, R21, R22, PT ;  /* 0x000000161500720c */ /* 0x000fe40003f26070 */
[----:B------:R-:W-:Y:S02]  /*12e0*/  IADD3.X R23, PT, PT, R24, 0x7fffff, RZ, P2, !PT ;  /* 0x007fffff18177810 */ /* 0x000fe400017fe4ff */
[----:B------:R-:W-:-:S02]  /*12f0*/  IADD3 R27, P2, PT, R27, 0x1, RZ ;  /* 0x000000011b1b7810 */ /* 0x000fc40007f5e0ff */
[----:B------:R-:W-:Y:S02]  /*1300*/  SHF.R.U32.HI R31, RZ, 0x17, R31 ;  /* 0x00000017ff1f7819 */ /* 0x000fe4000001161f */
[----:B------:R-:W-:Y:S01]  /*1310*/  ISETP.GE.U32.AND.EX P1, PT, R24, R2, PT, P1 ;  /* 0x000000021800720c */ /* 0x000fe20003f26110 */
[----:B------:R-:W-:Y:S01]  /*1320*/  IMAD.X R28, RZ, RZ, R28, P2 ;  /* 0x000000ffff1c7224 */ /* 0x000fe200010e061c */
[----:B------:R-:W-:Y:S01]  /*1330*/  ISETP.NE.U32.AND P2, PT, R27, R3, PT ;  /* 0x000000031b00720c */ /* 0x000fe20003f45070 */
[----:B------:R-:W-:Y:S01]  /*1340*/  IMAD.WIDE.U32 R32, R31, 0x810, R32 ;  /* 0x000008101f207825 */ /* 0x000fe200078e0020 */
[----:B------:R-:W-:Y:S02]  /*1350*/  SEL R21, R20, R21, !P1 ;  /* 0x0000001514157207 */ /* 0x000fe40004800000 */
[----:B------:R-:W-:Y:S01]  /*1360*/  ISETP.NE.AND.EX P2, PT, R28, R4, PT, P2 ;  /* 0x000000041c00720c */ /* 0x000fe20003f45320 */
[----:B------:R-:W-:Y:S01]  /*1370*/  VIADD R20, R33, UR4 ;  /* 0x0000000421147c36 */ /* 0x000fe20008000000 */
[----:B------:R-:W-:-:S02]  /*1380*/  SEL R23, R23, R24, !P1 ;  /* 0x0000001817177207 */ /* 0x000fc40004800000 */
[----:B------:R-:W-:Y:S02]  /*1390*/  IADD3 R22, P3, PT, R21, -R22, RZ ;  /* 0x8000001615167210 */ /* 0x000fe40007f7e0ff */
[C---:B------:R-:W-:Y:S02]  /*13a0*/  ISETP.GT.U32.AND P1, PT, R32.reuse, -0x811, PT ;  /* 0xfffff7ef2000780c */ /* 0x040fe40003f24070 */
[----:B------:R-:W-:Y:S01]  /*13b0*/  IADD3 R21, P4, PT, R32, 0x810, RZ ;  /* 0x0000081020157810 */ /* 0x000fe20007f9e0ff */
[----:B------:R-:W-:Y:S01]  /*13c0*/  IMAD.X R23, R23, 0x1, ~R2, P3 ;  /* 0x0000000117177824 */ /* 0x000fe200018e0e02 */
[C---:B------:R-:W-:Y:S02]  /*13d0*/  ISETP.GT.U32.AND.EX P1, PT, R20.reuse, 0x7fffff, PT, P1 ;  /* 0x007fffff1400780c */ /* 0x040fe40003f24110 */
[----:B------:R-:W-:Y:S02]  /*13e0*/  IADD3.X R33, PT, PT, R20, -0x800000, RZ, P4, !PT ;  /* 0xff80000014217810 */ /* 0x000fe400027fe4ff */
[----:B------:R-:W-:Y:S01]  /*13f0*/  SEL R32, R21, R32, P1 ;  /* 0x0000002015207207 */ /* 0x000fe20000800000 */
[----:B------:R-:W-:Y:S01]  /*1400*/  IMAD.MOV.U32 R21, RZ, RZ, R23 ;  /* 0x000000ffff157224 */ /* 0x000fe200078e0017 */
[----:B------:R-:W-:Y:S01]  /*1410*/  SEL R33, R33, R20, P1 ;  /* 0x0000001421217207 */ /* 0x000fe20000800000 */
[----:B------:R-:W-:Y:S01]  /*1420*/  IMAD.MOV.U32 R20, RZ, RZ, R22 ;  /* 0x000000ffff147224 */ /* 0x000fe200078e0016 */
[----:B------:R-:W-:Y:S06]  /*1430*/  @P2 BRA `(.L_x_6) ;  /* 0xffffffec00f42947 */ /* 0x000fec000383ffff */
.L_x_5:
[----:B------:R-:W-:Y:S05]  /*1440*/  BSYNC.RECONVERGENT B2 ;  /* 0x0000000000027941 */ /* 0x000fea0003800200 */
.L_x_4:
[----:B------:R-:W-:Y:S01]  /*1450*/  ISETP.NE.AND.EX P2, PT, R4, RZ, PT, P0 ;  /* 0x000000ff0400720c */ /* 0x000fe20003f45300 */
[----:B------:R-:W-:Y:S01]  /*1460*/  UMOV UR4, URZ ;  /* 0x000000ff00047c82 */ /* 0x000fe20008000000 */
[C---:B------:R-:W-:Y:S01]  /*1470*/  ISETP.GT.U32.AND P1, PT, R12.reuse, -0x811, PT ;  /* 0xfffff7ef0c00780c */ /* 0x040fe20003f24070 */
[----:B------:R-:W-:Y:S01]  /*1480*/  VIADD R11, R13, UR4 ;  /* 0x000000040d0b7c36 */ /* 0x000fe20008000000 */
[----:B------:R-:W-:Y:S01]  /*1490*/  IADD3 R9, P3, PT, R12, 0x810, RZ ;  /* 0x000008100c097810 */ /* 0x000fe20007f7e0ff */
[----:B------:R-:W-:-:S03]  /*14a0*/  IMAD.MOV.U32 R13, RZ, RZ, R5 ;  /* 0x000000ffff0d7224 */ /* 0x000fc600078e0005 */
[C---:B------:R-:W-:Y:S02]  /*14b0*/  ISETP.GT.U32.AND.EX P0, PT, R11.reuse, 0x7fffff, PT, P1 ;  /* 0x007fffff0b00780c */ /* 0x040fe40003f04110 */
[----:B------:R-:W-:Y:S02]  /*14c0*/  IADD3.X R2, PT, PT, R11, -0x800000, RZ, P3, !PT ;  /* 0xff8000000b027810 */ /* 0x000fe40001ffe4ff */
[----:B------:R-:W-:Y:S01]  /*14d0*/  SEL R5, R9, R12, P0 ;  /* 0x0000000c09057207 */ /* 0x000fe20000000000 */
[----:B------:R-:W-:Y:S01]  /*14e0*/  IMAD.MOV.U32 R12, RZ, RZ, R6 ;  /* 0x000000ffff0c7224 */ /* 0x000fe200078e0006 */
[----:B------:R-:W-:Y:S01]  /*14f0*/  SEL R6, R2, R11, P0 ;  /* 0x0000000b02067207 */ /* 0x000fe20000000000 */
[----:B------:R-:W-:Y:S06]  /*1500*/  @!P2 BRA `(.L_x_3) ;  /* 0x000000100014a947 */ /* 0x000fec0003800000 */
[C-C-:B------:R-:W-:Y:S02]  /*1510*/  SHF.R.U64 R10, R13.reuse, 0x1b, R12.reuse ;  /* 0x0000001b0d0a7819 */ /* 0x140fe4000000120c */
[----:B------:R-:W-:Y:S02]  /*1520*/  CS2R R28, SRZ ;  /* 0x00000000001c7805 */ /* 0x000fe4000001ff00 */
[----:B------:R-:W-:Y:S01]  /*1530*/  SHF.R.U32.HI R11, RZ, 0x1b, R12 ;  /* 0x0000001bff0b7819 */ /* 0x000fe2000001160c */
[----:B------:R-:W-:Y:S01]  /*1540*/  IMAD.MOV.U32 R23, RZ, RZ, 0xb0 ;  /* 0x000000b0ff177424 */ /* 0x000fe200078e00ff */
[----:B------:R-:W-:Y:S01]  /*1550*/  LOP3.LUT R12, R13, 0x7ffffff, RZ, 0xc0, !PT ;  /* 0x07ffffff0d0c7812 */ /* 0x000fe200078ec0ff */
[----:B------:R-:W-:Y:S02]  /*1560*/  IMAD.MOV.U32 R13, RZ, RZ, 0x100 ;  /* 0x00000100ff0d7424 */ /* 0x000fe400078e00ff */
[----:B------:R-:W-:Y:S02]  /*1570*/  IMAD.MOV.U32 R9, RZ, RZ, RZ ;  /* 0x000000ffff097224 */ /* 0x000fe400078e00ff */
[----:B------:R-:W-:-:S07]  /*1580*/  IMAD.MOV.U32 R2, RZ, RZ, RZ ;  /* 0x000000ffff027224 */ /* 0x000fce00078e00ff */
.L_x_7:
[--C-:B------:R-:W-:Y:S01]  /*1590*/  SHF.R.U32.HI R35, RZ, 0x1c, R28.reuse ;  /* 0x0000001cff237819 */ /* 0x100fe2000001161c */
[----:B------:R-:W-:Y:S01]  /*15a0*/  UMOV UR4, URZ ;  /* 0x000000ff00047c82 */ /* 0x000fe20008000000 */
[----:B------:R-:W-:Y:S01]  /*15b0*/  SHF.R.U64 R36, R13, 0x1c, R28 ;  /* 0x0000001c0d247819 */ /* 0x000fe2000000121c */
[----:B------:R-:W-:Y:S01]  /*15c0*/  UMOV UR5, URZ ;  /* 0x000000ff00057c82 */ /* 0x000fe20008000000 */
[--C-:B------:R-:W-:Y:S02]  /*15d0*/  SHF.R.U32.HI R27, RZ, 0x1b, R6.reuse ;  /* 0x0000001bff1b7819 */ /* 0x100fe40000011606 */
[----:B------:R-:W-:Y:S01]  /*15e0*/  SHF.R.U64 R33, R5, 0x1b, R6 ;  /* 0x0000001b05217819 */ /* 0x000fe20000001206 */
[----:B------:R-:W-:Y:S01]  /*15f0*/  IMAD R6, R35, 0x81, RZ ;  /* 0x0000008123067824 */ /* 0x000fe200078e02ff */
[----:B------:R-:W-:Y:S01]  /*1600*/  LOP3.LUT R32, R13, 0xfffffff, RZ, 0xc0, !PT ;  /* 0x0fffffff0d207812 */ /* 0x000fe200078ec0ff */
[----:B------:R-:W-:Y:S01]  /*1610*/  IMAD.WIDE.U32 R24, R36, 0x81, RZ ;  /* 0x0000008124187825 */ /* 0x000fe200078e00ff */
[----:B------:R-:W-:-:S02]  /*1620*/  LOP3.LUT R34, R5, 0x7ffffff, RZ, 0xc0, !PT ;  /* 0x07ffffff05227812 */ /* 0x000fc400078ec0ff */
[----:B------:R-:W-:Y:S01]  /*1630*/  SHF.L.U64.HI R5, R36, 0x1, R35 ;  /* 0x0000000124057819 */ /* 0x000fe20000010223 */
[----:B------:R-:W-:Y:S02]  /*1640*/  IMAD.IADD R6, R25, 0x1, R6 ;  /* 0x0000000119067824 */ /* 0x000fe400078e0206 */
        /* <DEDUP_REMOVED lines=8> */
[----:B------:R-:W-:Y:S02]  /*16d0*/  LOP3.LUT R27, R25, 0x7fffff, RZ, 0xc0, !PT ;  /* 0x007fffff191b7812 */ /* 0x000fe400078ec0ff */
[----:B------:R-:W-:-:S05]  /*16e0*/  SHF.R.U32.HI R25, RZ, 0x17, R25 ;  /* 0x00000017ff197819 */ /* 0x000fca0000011619 */
[----:B------:R-:W-:-:S04]  /*16f0*/  IMAD.WIDE.U32 R26, R25, 0x810, R26 ;  /* 0x00000810191a7825 */ /* 0x000fc800078e001a */
[----:B------:R-:W-:Y:S01]  /*1700*/  VIADD R33, R27, UR4 ;  /* 0x000000041b217c36 */ /* 0x000fe20008000000 */
[C---:B------:R-:W-:Y:S01]  /*1710*/  ISETP.GT.U32.AND P0, PT, R26.reuse, -0x811, PT ;  /* 0xfffff7ef1a00780c */ /* 0x040fe20003f04070 */
[----:B------:R-:W-:Y:S02]  /*1720*/  IMAD.SHL.U32 R27, R26, 0x10, RZ ;  /* 0x000000101a1b7824 */ /* 0x000fe400078e00ff */
[----:B------:R-:W-:Y:S01]  /*1730*/  IMAD.SHL.U32 R25, R36, 0x2, RZ ;  /* 0x0000000224197824 */ /* 0x000fe200078e00ff */
[----:B------:R-:W-:Y:S02]  /*1740*/  ISETP.GT.U32.AND.EX P0, PT, R33, 0x7fffff, PT, P0 ;  /* 0x007fffff2100780c */ /* 0x000fe40003f04100 */
[----:B------:R-:W-:Y:S01]  /*1750*/  SHF.L.U64.HI R33, R26, 0x4, R33 ;  /* 0x000000041a217819 */ /* 0x000fe20000010221 */
[----:B------:R-:W-:Y:S01]  /*1760*/  IMAD.WIDE.U32 R30, R25, R34, R30 ;  /* 0x00000022191e7225 */ /* 0x000fe200078e001e */
[----:B------:R-:W-:-:S04]  /*1770*/  IADD3 R22, P1, PT, R27, 0x8100, RZ ;  /* 0x000081001b167810 */ /* 0x000fc80007f3e0ff */
[----:B------:R-:W-:Y:S02]  /*1780*/  IADD3.X R26, PT, PT, R33, -0x8000000, RZ, P1, !PT ;  /* 0xf8000000211a7810 */ /* 0x000fe40000ffe4ff */
[----:B------:R-:W-:Y:S02]  /*1790*/  SEL R22, R22, R27, P0 ;  /* 0x0000001b16167207 */ /* 0x000fe40000000000 */
[----:B------:R-:W-:Y:S01]  /*17a0*/  SEL R33, R26, R33, P0 ;  /* 0x000000211a217207 */ /* 0x000fe20000000000 */
[----:B------:R-:W-:-:S04]  /*17b0*/  IMAD.WIDE.U32 R26, R34, R32, RZ ;  /* 0x00000020221a7225 */ /* 0x000fc800078e00ff */
[----:B------:R-:W-:Y:S02]  /*17c0*/  IMAD.IADD R34, R31, 0x1, R35 ;  /* 0x000000011f227824 */ /* 0x000fe400078e0223 */
[----:B------:R-:W-:Y:S02]  /*17d0*/  VIADD R27, R27, UR4 ;  /* 0x000000041b1b7c36 */ /* 0x000fe40008000000 */
[C---:B------:R-:W-:Y:S01]  /*17e0*/  IMAD.SHL.U32 R35, R30.reuse, 0x8000000, RZ ;  /* 0x080000001e237824 */ /* 0x040fe200078e00ff */
[----:B------:R-:W-:-:S04]  /*17f0*/  SHF.R.U64 R31, R30, 0x1c, R34 ;  /* 0x0000001c1e1f7819 */ /* 0x000fc80000001222 */
[----:B------:R-:W-:Y:S01]  /*1800*/  LOP3.LUT R35, R35, 0xf8000000, RZ, 0xc0, !PT ;  /* 0xf800000023237812 */ /* 0x000fe200078ec0ff */
[----:B------:R-:W-:Y:S01]  /*1810*/  IMAD.WIDE.U32 R26, R31, 0x810, R26 ;  /* 0x000008101f1a7825 */ /* 0x000fe200078e001a */
[--C-:B------:R-:W-:Y:S02]  /*1820*/  SHF.L.U64.HI R31, R30, 0x1b, R34.reuse ;  /* 0x0000001b1e1f7819 */ /* 0x100fe40000010222 */
[----:B------:R-:W-:Y:S02]  /*1830*/  SHF.R.U32.HI R34, RZ, 0x1c, R34 ;  /* 0x0000001cff227819 */ /* 0x000fe40000011622 */
[----:B------:R-:W-:Y:S02]  /*1840*/  IADD3 R22, P0, P1, R22, R26, R35 ;  /* 0x0000001a16167210 */ /* 0x000fe4000791e023 */
[----:B------:R-:W-:Y:S01]  /*1850*/  LOP3.LUT R31, R31, 0x7fffff, RZ, 0xc0, !PT ;  /* 0x007fffff1f1f7812 */ /* 0x000fe200078ec0ff */
[----:B------:R-:W-:Y:S01]  /*1860*/  IMAD R37, R34, 0x810, RZ ;  /* 0x0000081022257824 */ /* 0x000fe200078e02ff */
[----:B------:R-:W-:-:S02]  /*1870*/  SHF.R.U64 R35, R13, 0x1b, R28 ;  /* 0x0000001b0d237819 */ /* 0x000fc4000000121c */
[----:B------:R-:W-:Y:S01]  /*1880*/  LOP3.LUT R13, R13, 0x7ffffff, RZ, 0xc0, !PT ;  /* 0x07ffffff0d0d7812 */ /* 0x000fe200078ec0ff */
[----:B------:R-:W-:Y:S02]  /*1890*/  IMAD.IADD R26, R27, 0x1, R37 ;  /* 0x000000011b1a7824 */ /* 0x000fe400078e0225 */
[----:B------:R-:W-:Y:S02]  /*18a0*/  IMAD R6, R6, R35, RZ ;  /* 0x0000002306067224 */ /* 0x000fe400078e02ff */
[----:B------:R-:W-:Y:S01]  /*18b0*/  IMAD R5, R5, R13, RZ ;  /* 0x0000000d05057224 */ /* 0x000fe200078e02ff */
[----:B------:R-:W-:Y:S01]  /*18c0*/  IADD3.X R31, PT, PT, R33, R26, R31, P0, P1 ;  /* 0x0000001a211f7210 */ /* 0x000fe200007e241f */
[----:B------:R-:W-:Y:S01]  /*18d0*/  IMAD.WIDE.U32 R26, R35, R32, RZ ;  /* 0x00000020231a7225 */ /* 0x000fe200078e00ff */
[----:B------:R-:W-:-:S03]  /*18e0*/  SHF.R.U32.HI R33, RZ, 0x1b, R28 ;  /* 0x0000001bff217819 */ /* 0x000fc6000001161c */
[----:B------:R-:W-:-:S04]  /*18f0*/  IMAD.WIDE.U32 R34, R24, R35, RZ ;  /* 0x0000002318227225 */ /* 0x000fc800078e00ff */
[C---:B------:R-:W-:Y:S02]  /*1900*/  IMAD R37, R33.reuse, R32, RZ ;  /* 0x0000002021257224 */ /* 0x040fe400078e02ff */
[----:B------:R-:W-:Y:S02]  /*1910*/  IMAD R6, R33, R24, R6 ;  /* 0x0000001821067224 */ /* 0x000fe400078e0206 */
[----:B------:R-:W-:Y:S02]  /*1920*/  IMAD.IADD R27, R27, 0x1, R37 ;  /* 0x000000011b1b7824 */ /* 0x000fe400078e0225 */
[----:B------:R-:W-:Y:S01]  /*1930*/  IMAD.IADD R6, R35, 0x1, R6 ;  /* 0x0000000123067824 */ /* 0x000fe200078e0206 */
[----:B------:R-:W-:Y:S01]  /*1940*/  SHF.R.U32.HI R35, RZ, 0x16, R9 ;  /* 0x00000016ff237819 */ /* 0x000fe20000011609 */
[----:B------:R-:W-:-:S03]  /*1950*/  IMAD.WIDE.U32 R26, R13, R25, R26 ;  /* 0x000000190d1a7225 */ /* 0x000fc600078e001a */
[----:B------:R-:W-:Y:S01]  /*1960*/  LOP3.LUT R25, R6, 0x7fffff, RZ, 0xc0, !PT ;  /* 0x007fffff06197812 */ /* 0x000fe200078ec0ff */
[----:B------:R-:W-:-:S04]  /*1970*/  IMAD.WIDE.U32 R36, R32, R13, RZ ;  /* 0x0000000d20247225 */ /* 0x000fc800078e00ff */
[----:B------:R-:W-:Y:S01]  /*1980*/  IMAD.IADD R32, R27, 0x1, R5 ;  /* 0x000000011b207824 */ /* 0x000fe200078e0205 */
[----:B------:R-:W-:Y:S01]  /*1990*/  SHF.R.U32.HI R5, RZ, 0x17, R6 ;  /* 0x00000017ff057819 */ /* 0x000fe20000011606 */
[----:B------:R-:W-:Y:S02]  /*19a0*/  IMAD.MOV.U32 R24, RZ, RZ, R34 ;  /* 0x000000ffff187224 */ /* 0x000fe400078e0022 */
[----:B------:R-:W-:Y:S01]  /*19b0*/  IMAD.SHL.U32 R33, R23, 0x2, RZ ;  /* 0x0000000217217824 */ /* 0x000fe200078e00ff */
[C---:B------:R-:W-:Y:S01]  /*19c0*/  SHF.R.U64 R27, R26.reuse, 0x1c, R32 ;  /* 0x0000001c1a1b7819 */ /* 0x040fe20000001220 */
[----:B------:R-:W-:Y:S01]  /*19d0*/  IMAD.WIDE.U32 R24, R5, 0x810, R24 ;  /* 0x0000081005187825 */ /* 0x000fe200078e0018 */
[--C-:B------:R-:W-:Y:S02]  /*19e0*/  SHF.L.U64.HI R28, R26, 0x1b, R32.reuse ;  /* 0x0000001b1a1c7819 */ /* 0x100fe40000010220 */
[----:B------:R-:W-:Y:S01]  /*19f0*/  SHF.R.U32.HI R32, RZ, 0x1c, R32 ;  /* 0x0000001cff207819 */ /* 0x000fe20000011620 */
[----:B------:R-:W-:Y:S01]  /*1a00*/  VIADD R13, R25, UR4 ;  /* 0x00000004190d7c36 */ /* 0x000fe20008000000 */
[C---:B------:R-:W-:Y:S01]  /*1a10*/  ISETP.GT.U32.AND P0, PT, R24.reuse, -0x811, PT ;  /* 0xfffff7ef1800780c */ /* 0x040fe20003f04070 */
[----:B------:R-:W-:-:S02]  /*1a20*/  IMAD.SHL.U32 R30, R24, 0x10, RZ ;  /* 0x00000010181e7824 */ /* 0x000fc400078e00ff */
[----:B------:R-:W-:Y:S01]  /*1a30*/  IMAD.MOV.U32 R25, RZ, RZ, RZ ;  /* 0x000000ffff197224 */ /* 0x000fe200078e00ff */
[----:B------:R-:W-:Y:S01]  /*1a40*/  SHF.L.U64.HI R5, R24, 0x4, R13 ;  /* 0x0000000418057819 */ /* 0x000fe2000001020d */
[----:B------:R-:W-:Y:S01]  /*1a50*/  IMAD.SHL.U32 R6, R26, 0x8000000, RZ ;  /* 0x080000001a067824 */ /* 0x000fe200078e00ff */
[----:B------:R-:W-:Y:S01]  /*1a60*/  LOP3.LUT R24, R33, 0x1ffffffe, RZ, 0xc0, !PT ;  /* 0x1ffffffe21187812 */ /* 0x000fe200078ec0ff */
[----:B------:R-:W-:Y:S01]  /*1a70*/  VIADD R37, R37, UR4 ;  /* 0x0000000425257c36 */ /* 0x000fe20008000000 */
[----:B------:R-:W-:Y:S02]  /*1a80*/  LOP3.LUT R33, R33, 0xe0000000, RZ, 0xc0, !PT ;  /* 0xe000000021217812 */ /* 0x000fe400078ec0ff */
[----:B------:R-:W-:Y:S01]  /*1a90*/  ISETP.GT.U32.AND.EX P0, PT, R13, 0x7fffff, PT, P0 ;  /* 0x007fffff0d00780c */ /* 0x000fe20003f04100 */
[----:B------:R-:W-:Y:S01]  /*1aa0*/  IMAD.WIDE.U32 R24, R35, 0x810, R24 ;  /* 0x0000081023187825 */ /* 0x000fe200078e0018 */
[----:B------:R-:W-:-:S03]  /*1ab0*/  SHF.L.U64.HI R35, R23, 0x1, R9 ;  /* 0x0000000117237819 */ /* 0x000fc60000010209 */
[----:B------:R-:W-:Y:S01]  /*1ac0*/  IMAD.WIDE.U32 R26, R27, 0x810, R36 ;  /* 0x000008101b1a7825 */ /* 0x000fe200078e0024 */
[----:B------:R-:W-:Y:S02]  /*1ad0*/  LOP3.LUT R35, R35, 0x7fffff, RZ, 0xc0, !PT ;  /* 0x007fffff23237812 */ /* 0x000fe400078ec0ff */
[----:B------:R-:W-:-:S04]  /*1ae0*/  IADD3 R24, P1, PT, R33, R24, RZ ;  /* 0x0000001821187210 */ /* 0x000fc80007f3e0ff */
[----:B------:R-:W-:Y:S02]  /*1af0*/  IADD3.X R33, PT, PT, R35, UR4, R25, P1, !PT ;  /* 0x0000000423217c10 */ /* 0x000fe40008ffe419 */
[----:B------:R-:W-:Y:S02]  /*1b00*/  IADD3 R13, P1, PT, R30, 0x8100, RZ ;  /* 0x000081001e0d7810 */ /* 0x000fe40007f3e0ff */
[----:B------:R-:W-:Y:S02]  /*1b10*/  LOP3.LUT R25, R33, 0x7fffff, RZ, 0xc0, !PT ;  /* 0x007fffff21197812 */ /* 0x000fe400078ec0ff */
[----:B------:R-:W-:Y:S02]  /*1b20*/  LOP3.LUT R24, R24, 0xfffffffe, RZ, 0xc0, !PT ;  /* 0xfffffffe18187812 */ /* 0x000fe400078ec0ff */
[----:B------:R-:W-:Y:S02]  /*1b30*/  SHF.R.U32.HI R33, RZ, 0x17, R33 ;  /* 0x00000017ff217819 */ /* 0x000fe40000011621 */
[----:B------:R-:W-:-:S02]  /*1b40*/  SEL R13, R13, R30, P0 ;  /* 0x0000001e0d0d7207 */ /* 0x000fc40000000000 */
[----:B------:R-:W-:Y:S01]  /*1b50*/  LOP3.LUT R30, R6, 0xf8000000, RZ, 0xc0, !PT ;  /* 0xf8000000061e7812 */ /* 0x000fe200078ec0ff */
[----:B------:R-:W-:Y:S01]  /*1b60*/  IMAD.WIDE.U32 R24, R33, 0x810, R24 ;  /* 0x0000081021187825 */ /* 0x000fe200078e0018 */
[----:B------:R-:W-:Y:S02]  /*1b70*/  IADD3.X R6, PT, PT, R5, -0x8000000, RZ, P1, !PT ;  /* 0xf800000005067810 */ /* 0x000fe40000ffe4ff */
[----:B------:R-:W-:Y:S01]  /*1b80*/  IADD3 R26, P2, P3, R13, R26, R30 ;  /* 0x0000001a0d1a7210 */ /* 0x000fe20007b5e01e */
[----:B------:R-:W-:Y:S01]  /*1b90*/  IMAD R33, R32, 0x810, RZ ;  /* 0x0000081020217824 */ /* 0x000fe200078e02ff */
[----:B------:R-:W-:Y:S02]  /*1ba0*/  SEL R6, R6, R5, P0 ;  /* 0x0000000506067207 */ /* 0x000fe40000000000 */
[----:B------:R-:W-:Y:S01]  /*1bb0*/  LOP3.LUT R5, R28, 0x7fffff, RZ, 0xc0, !PT ;  /* 0x007fffff1c057812 */ /* 0x000fe200078ec0ff */
[----:B------:R-:W-:Y:S01]  /*1bc0*/  IMAD.IADD R27, R27, 0x1, R33 ;  /* 0x000000011b1b7824 */ /* 0x000fe200078e0221 */
[----:B------:R-:W-:Y:S01]  /*1bd0*/  ISETP.GT.U32.AND P1, PT, R24, -0x811, PT ;  /* 0xfffff7ef1800780c */ /* 0x000fe20003f24070 */
[----:B------:R-:W-:Y:S01]  /*1be0*/  VIADD R28, R25, UR4 ;  /* 0x00000004191c7c36 */ /* 0x000fe20008000000 */
[----:B------:R-:W-:-:S02]  /*1bf0*/  SHF.R.U64 R32, R23, 0x1c, R9 ;  /* 0x0000001c17207819 */ /* 0x000fc40000001209 */
[----:B------:R-:W-:Y:S02]  /*1c00*/  IADD3.X R5, PT, PT, R6, R27, R5, P2, P3 ;  /* 0x0000001b06057210 */ /* 0x000fe400017e6405 */
[----:B------:R-:W-:Y:S01]  /*1c10*/  IADD3 R13, P3, PT, R24, 0x810, RZ ;  /* 0x00000810180d7810 */ /* 0x000fe20007f7e0ff */
[----:B------:R-:W-:Y:S01]  /*1c20*/  IMAD R33, R11, R32, RZ ;  /* 0x000000200b217224 */ /* 0x000fe200078e02ff */
[----:B------:R-:W-:Y:S02]  /*1c30*/  ISETP.GT.U32.AND.EX P1, PT, R28, 0x7fffff, PT, P1 ;  /* 0x007fffff1c00780c */ /* 0x000fe40003f24110 */
[----:B------:R-:W-:Y:S02]  /*1c40*/  SHF.R.U32.HI R30, RZ, 0x1c, R9 ;  /* 0x0000001cff1e7819 */ /* 0x000fe40000011609 */
[----:B------:R-:W-:Y:S01]  /*1c50*/  SEL R13, R13, R24, P1 ;  /* 0x000000180d0d7207 */ /* 0x000fe20000800000 */
[----:B------:R-:W-:Y:S01]  /*1c60*/  IMAD.WIDE.U32 R24, R10, R32, RZ ;  /* 0x000000200a187225 */ /* 0x000fe200078e00ff */
[----:B------:R-:W-:-:S02]  /*1c70*/  LOP3.LUT R27, R5, 0x7fffff, RZ, 0xc0, !PT ;  /* 0x007fffff051b7812 */ /* 0x000fc400078ec0ff */
[----:B------:R-:W-:Y:S01]  /*1c80*/  SHF.R.U32.HI R5, RZ, 0x17, R5 ;  /* 0x00000017ff057819 */ /* 0x000fe20000011605 */
[----:B------:R-:W-:-:S04]  /*1c90*/  IMAD R33, R30, R10, R33 ;  /* 0x0000000a1e217224 */ /* 0x000fc800078e0221 */
[----:B------:R-:W-:Y:S02]  /*1ca0*/  IMAD.IADD R6, R25, 0x1, R33 ;  /* 0x0000000119067824 */ /* 0x000fe400078e0221 */
[----:B------:R-:W-:-:S04]  /*1cb0*/  IMAD.WIDE.U32 R24, R24, 0x81, RZ ;  /* 0x0000008118187825 */ /* 0x000fc800078e00ff */
[----:B------:R-:W-:Y:S02]  /*1cc0*/  IMAD R33, R6, 0x81, RZ ;  /* 0x0000008106217824 */ /* 0x000fe400078e02ff */
[----:B------:R-:W-:-:S04]  /*1cd0*/  IMAD.WIDE.U32 R26, R5, 0x810, R26 ;  /* 0x00000810051a7825 */ /* 0x000fc800078e001a */
[----:B------:R-:W-:Y:S01]  /*1ce0*/  IMAD.IADD R33, R25, 0x1, R33 ;  /* 0x0000000119217824 */ /* 0x000fe200078e0221 */
[C---:B------:R-:W-:Y:S01]  /*1cf0*/  ISETP.GT.U32.AND P0, PT, R26.reuse, -0x811, PT ;  /* 0xfffff7ef1a00780c */ /* 0x040fe20003f04070 */
[----:B------:R-:W-:Y:S01]  /*1d00*/  VIADD R5, R27, UR4 ;  /* 0x000000041b057c36 */ /* 0x000fe20008000000 */
[----:B------:R-:W-:Y:S02]  /*1d10*/  IADD3 R27, P2, PT, R26, 0x810, RZ ;  /* 0x000008101a1b7810 */ /* 0x000fe40007f5e0ff */
[----:B------:R-:W-:Y:S02]  /*1d20*/  LOP3.LUT R25, R33, 0x7fffff, RZ, 0xc0, !PT ;  /* 0x007fffff21197812 */ /* 0x000fe400078ec0ff */
[----:B------:R-:W-:Y:S02]  /*1d30*/  SHF.R.U32.HI R33, RZ, 0x17, R33 ;  /* 0x00000017ff217819 */ /* 0x000fe40000011621 */
[C---:B------:R-:W-:Y:S02]  /*1d40*/  ISETP.GT.U32.AND.EX P0, PT, R5.reuse, 0x7fffff, PT, P0 ;  /* 0x007fffff0500780c */ /* 0x040fe40003f04100 */
[----:B------:R-:W-:Y:S01]  /*1d50*/  IADD3.X R6, PT, PT, R5, -0x800000, RZ, P2, !PT ;  /* 0xff80000005067810 */ /* 0x000fe200017fe4ff */
[----:B------:R-:W-:Y:S01]  /*1d60*/  IMAD.WIDE.U32 R24, R33, 0x810, R24 ;  /* 0x0000081021187825 */ /* 0x000fe200078e0018 */
[----:B------:R-:W-:-:S02]  /*1d70*/  IADD3.X R33, PT, PT, R28, -0x800000, RZ, P3, !PT ;  /* 0xff8000001c217810 */ /* 0x000fc40001ffe4ff */
[----:B------:R-:W-:Y:S01]  /*1d80*/  SEL R27, R27, R26, P0 ;  /* 0x0000001a1b1b7207 */ /* 0x000fe20000000000 */
[----:B------:R-:W-:Y:S01]  /*1d90*/  VIADD R26, R25, UR4 ;  /* 0x00000004191a7c36 */ /* 0x000fe20008000000 */
[----:B------:R-:W-:Y:S02]  /*1da0*/  SEL R28, R33, R28, P1 ;  /* 0x0000001c211c7207 */ /* 0x000fe40000800000 */
[----:B------:R-:W-:Y:S01]  /*1db0*/  SEL R5, R6, R5, P0 ;  /* 0x0000000506057207 */ /* 0x000fe20000000000 */
[C---:B------:R-:W-:Y:S01]  /*1dc0*/  IMAD.SHL.U32 R6, R24.reuse, 0x10, RZ ;  /* 0x0000001018067824 */ /* 0x040fe200078e00ff */
[C---:B------:R-:W-:Y:S02]  /*1dd0*/  ISETP.GE.U32.AND P1, PT, R27.reuse, R13, PT ;  /* 0x0000000d1b00720c */ /* 0x040fe40003f26070 */
[----:B------:R-:W-:Y:S02]  /*1de0*/  ISETP.GT.U32.AND P0, PT, R24, -0x811, PT ;  /* 0xfffff7ef1800780c */ /* 0x000fe40003f04070 */
[----:B------:R-:W-:-:S02]  /*1df0*/  IADD3 R34, P2, PT, R27, -0x810, RZ ;  /* 0xfffff7f01b227810 */ /* 0x000fc40007f5e0ff */
[C---:B------:R-:W-:Y:S02]  /*1e00*/  ISETP.GE.U32.AND.EX P1, PT, R5.reuse, R28, PT, P1 ;  /* 0x0000001c0500720c */ /* 0x040fe40003f26110 */
[----:B------:R-:W-:Y:S01]  /*1e10*/  SHF.L.U64.HI R33, R24, 0x4, R26 ;  /* 0x0000000418217819 */ /* 0x000fe2000001021a */
[----:B------:R-:W-:Y:S01]  /*1e20*/  IMAD.WIDE.U32 R24, R12, R32, RZ ;  /* 0x000000200c187225 */ /* 0x000fe200078e00ff */
[----:B------:R-:W-:Y:S02]  /*1e30*/  ISETP.GT.U32.AND.EX P0, PT, R26, 0x7fffff, PT, P0 ;  /* 0x007fffff1a00780c */ /* 0x000fe40003f04100 */
[----:B------:R-:W-:Y:S01]  /*1e40*/  IADD3.X R26, PT, PT, R5, 0x7fffff, RZ, P2, !PT ;  /* 0x007fffff051a7810 */ /* 0x000fe200017fe4ff */
[----:B------:R-:W-:Y:S01]  /*1e50*/  IMAD R25, R30, R12, R25 ;  /* 0x0000000c1e197224 */ /* 0x000fe200078e0219 */
[----:B------:R-:W-:Y:S02]  /*1e60*/  SEL R34, R34, R27, !P1 ;  /* 0x0000001b22227207 */ /* 0x000fe40004800000 */
[----:B------:R-:W-:-:S02]  /*1e70*/  SEL R27, R26, R5, !P1 ;  /* 0x000000051a1b7207 */ /* 0x000fc40004800000 */
[----:B------:R-:W-:Y:S02]  /*1e80*/  IADD3 R5, P1, PT, R6, 0x8100, RZ ;  /* 0x0000810006057810 */ /* 0x000fe40007f3e0ff */
[C---:B------:R-:W-:Y:S01]  /*1e90*/  SHF.L.U64.HI R25, R24.reuse, 0x1, R25 ;  /* 0x0000000118197819 */ /* 0x040fe20000010219 */
[----:B------:R-:W-:Y:S01]  /*1ea0*/  IMAD.SHL.U32 R24, R24, 0x2, RZ ;  /* 0x0000000218187824 */ /* 0x000fe200078e00ff */
[----:B------:R-:W-:Y:S02]  /*1eb0*/  SEL R5, R5, R6, P0 ;  /* 0x0000000605057207 */ /* 0x000fe40000000000 */
[----:B------:R-:W-:Y:S02]  /*1ec0*/  LOP3.LUT R6, R23, 0xfffffff, RZ, 0xc0, !PT ;  /* 0x0fffffff17067812 */ /* 0x000fe400078ec0ff */
[----:B------:R-:W-:Y:S02]  /*1ed0*/  IADD3 R13, P3, PT, R34, -R13, RZ ;  /* 0x8000000d220d7210 */ /* 0x000fe40007f7e0ff */
[----:B------:R-:W-:Y:S01]  /*1ee0*/  IADD3.X R26, PT, PT, R33, -0x8000000, RZ, P1, !PT ;  /* 0xf8000000211a7810 */ /* 0x000fe20000ffe4ff */
[----:B------:R-:W-:-:S03]  /*1ef0*/  IMAD.WIDE.U32 R24, R6, R10, R24 ;  /* 0x0000000a06187225 */ /* 0x000fc600078e0018 */
[----:B------:R-:W-:Y:S01]  /*1f00*/  SEL R33, R26, R33, P0 ;  /* 0x000000211a217207 */ /* 0x000fe20000000000 */
[C---:B------:R-:W-:Y:S02]  /*1f10*/  IMAD R25, R6.reuse, R11, R25 ;  /* 0x0000000b06197224 */ /* 0x040fe400078e0219 */
[----:B------:R-:W-:Y:S02]  /*1f20*/  IMAD.X R28, R27, 0x1, ~R28, P3 ;  /* 0x000000011b1c7824 */ /* 0x000fe400018e0e1c */
[----:B------:R-:W-:Y:S01]  /*1f30*/  IMAD.WIDE.U32 R26, R6, R12, RZ ;  /* 0x0000000c061a7225 */ /* 0x000fe200078e00ff */
[C-C-:B------:R-:W-:Y:S02]  /*1f40*/  SHF.R.U64 R35, R24.reuse, 0x1c, R25.reuse ;  /* 0x0000001c18237819 */ /* 0x140fe40000001219 */
[C-C-:B------:R-:W-:Y:S01]  /*1f50*/  SHF.L.U64.HI R34, R24.reuse, 0x1b, R25.reuse ;  /* 0x0000001b18227819 */ /* 0x140fe20000010219 */
[----:B------:R-:W-:Y:S01]  /*1f60*/  VIADD R27, R27, UR4 ;  /* 0x000000041b1b7c36 */ /* 0x000fe20008000000 */
[----:B------:R-:W-:Y:S01]  /*1f70*/  SHF.R.U32.HI R25, RZ, 0x1c, R25 ;  /* 0x0000001cff197819 */ /* 0x000fe20000011619 */
[----:B------:R-:W-:Y:S01]  /*1f80*/  IMAD.SHL.U32 R24, R24, 0x8000000, RZ ;  /* 0x0800000018187824 */ /* 0x000fe200078e00ff */
[----:B------:R-:W-:Y:S01]  /*1f90*/  LOP3.LUT R34, R34, 0x7fffff, RZ, 0xc0, !PT ;  /* 0x007fffff22227812 */ /* 0x000fe200078ec0ff */
[----:B------:R-:W-:-:S03]  /*1fa0*/  IMAD.WIDE.U32 R26, R35, 0x810, R26 ;  /* 0x00000810231a7825 */ /* 0x000fc600078e001a */
[----:B------:R-:W-:Y:S01]  /*1fb0*/  LOP3.LUT R24, R24, 0xf8000000, RZ, 0xc0, !PT ;  /* 0xf800000018187812 */ /* 0x000fe200078ec0ff */
[----:B------:R-:W-:-:S03]  /*1fc0*/  IMAD R25, R25, 0x810, RZ ;  /* 0x0000081019197824 */ /* 0x000fc600078e02ff */
[----:B------:R-:W-:Y:S01]  /*1fd0*/  IADD3 R24, P0, P1, R5, R26, R24 ;  /* 0x0000001a05187210 */ /* 0x000fe2000791e018 */
[----:B------:R-:W-:Y:S01]  /*1fe0*/  IMAD.IADD R26, R27, 0x1, R25 ;  /* 0x000000011b1a7824 */ /* 0x000fe200078e0219 */
[C---:B------:R-:W-:Y:S02]  /*1ff0*/  LOP3.LUT R5, R23.reuse, 0x7ffffff, RZ, 0xc0, !PT ;  /* 0x07ffffff17057812 */ /* 0x040fe400078ec0ff */
[--C-:B------:R-:W-:Y:S02]  /*2000*/  SHF.R.U64 R23, R23, 0x1b, R9.reuse ;  /* 0x0000001b17177819 */ /* 0x100fe40000001209 */
[----:B------:R-:W-:Y:S01]  /*2010*/  IADD3.X R33, PT, PT, R33, R26, R34, P0, P1 ;  /* 0x0000001a21217210 */ /* 0x000fe200007e2422 */
[-C--:B------:R-:W-:Y:S01]  /*2020*/  IMAD R25, R30, R5.reuse, RZ ;  /* 0x000000051e197224 */ /* 0x080fe200078e02ff */
[----:B------:R-:W-:Y:S01]  /*2030*/  SHF.R.U32.HI R9, RZ, 0x1b, R9 ;  /* 0x0000001bff097819 */ /* 0x000fe20000011609 */
[----:B------:R-:W-:-:S04]  /*2040*/  IMAD.WIDE.U32 R26, R32, R5, RZ ;  /* 0x00000005201a7225 */ /* 0x000fc800078e00ff */
[-C--:B------:R-:W-:Y:S02]  /*2050*/  IMAD R30, R30, R23.reuse, RZ ;  /* 0x000000171e1e7224 */ /* 0x080fe400078e02ff */
        /* <DEDUP_REMOVED lines=10> */
[----:B------:R-:W-:Y:S01]  /*2100*/  LOP3.LUT R35, R25, 0x7fffff, RZ, 0xc0, !PT ;  /* 0x007fffff19237812 */ /* 0x000fe200078ec0ff */
[----:B------:R-:W-:Y:S01]  /*2110*/  IMAD R23, R9, R6, RZ ;  /* 0x0000000609177224 */ /* 0x000fe200078e02ff */
[----:B------:R-:W-:Y:S01]  /*2120*/  SHF.R.U32.HI R25, RZ, 0x17, R25 ;  /* 0x00000017ff197819 */ /* 0x000fe20000011619 */
[----:B------:R-:W-:-:S04]  /*2130*/  IMAD.WIDE.U32 R36, R6, R5, RZ ;  /* 0x0000000506247225 */ /* 0x000fc800078e00ff */
[----:B------:R-:W-:-:S04]  /*2140*/  IMAD.WIDE.U32 R34, R25, 0x810, R34 ;  /* 0x0000081019227825 */ /* 0x000fc800078e0022 */
[----:B------:R-:W-:Y:S01]  /*2150*/  VIADD R9, R35, UR5 ;  /* 0x0000000523097c36 */ /* 0x000fe20008000000 */
[C---:B------:R-:W-:Y:S01]  /*2160*/  ISETP.GT.U32.AND P1, PT, R34.reuse, -0x811, PT ;  /* 0xfffff7ef2200780c */ /* 0x040fe20003f24070 */
[----:B------:R-:W-:Y:S02]  /*2170*/  IMAD.SHL.U32 R25, R34, 0x10, RZ ;  /* 0x0000001022197824 */ /* 0x000fe400078e00ff */
[----:B------:R-:W-:Y:S01]  /*2180*/  IMAD.IADD R23, R27, 0x1, R23 ;  /* 0x000000011b177824 */ /* 0x000fe200078e0217 */
[----:B------:R-:W-:Y:S01]  /*2190*/  ISETP.GT.U32.AND.EX P1, PT, R9, 0x7fffff, PT, P1 ;  /* 0x007fffff0900780c */ /* 0x000fe20003f24110 */
[----:B------:R-:W-:Y:S01]  /*21a0*/  VIADD R37, R37, UR4 ;  /* 0x0000000425257c36 */ /* 0x000fe20008000000 */
[----:B------:R-:W-:Y:S02]  /*21b0*/  IADD3 R6, P5, PT, R25, 0x8100, RZ ;  /* 0x0000810019067810 */ /* 0x000fe40007fbe0ff */
[--C-:B------:R-:W-:Y:S02]  /*21c0*/  SHF.L.U64.HI R27, R26, 0x1b, R23.reuse ;  /* 0x0000001b1a1b7819 */ /* 0x100fe40000010217 */
[----:B------:R-:W-:Y:S01]  /*21d0*/  SEL R5, R6, R25, P1 ;  /* 0x0000001906057207 */ /* 0x000fe20000800000 */
[C---:B------:R-:W-:Y:S01]  /*21e0*/  IMAD.SHL.U32 R6, R26.reuse, 0x8000000, RZ ;  /* 0x080000001a067824 */ /* 0x040fe200078e00ff */
[----:B------:R-:W-:-:S02]  /*21f0*/  SHF.R.U64 R25, R26, 0x1c, R23 ;  /* 0x0000001c1a197819 */ /* 0x000fc40000001217 */
[----:B------:R-:W-:Y:S02]  /*2200*/  SHF.R.U32.HI R23, RZ, 0x1c, R23 ;  /* 0x0000001cff177819 */ /* 0x000fe40000011617 */
[----:B------:R-:W-:Y:S01]  /*2210*/  LOP3.LUT R6, R6, 0xf8000000, RZ, 0xc0, !PT ;  /* 0xf800000006067812 */ /* 0x000fe200078ec0ff */
[----:B------:R-:W-:Y:S01]  /*2220*/  IMAD.WIDE.U32 R36, R25, 0x810, R36 ;  /* 0x0000081019247825 */ /* 0x000fe200078e0024 */
[----:B------:R-:W-:Y:S02]  /*2230*/  LOP3.LUT R25, R33, 0x7fffff, RZ, 0xc0, !PT ;  /* 0x007fffff21197812 */ /* 0x000fe400078ec0ff */
[----:B------:R-:W-:Y:S01]  /*2240*/  SHF.R.U32.HI R33, RZ, 0x17, R33 ;  /* 0x00000017ff217819 */ /* 0x000fe20000011621 */
[----:B------:R-:W-:Y:S01]  /*2250*/  IMAD R23, R23, 0x810, RZ ;  /* 0x0000081017177824 */ /* 0x000fe200078e02ff */
[----:B------:R-:W-:Y:S02]  /*2260*/  IADD3 R26, P4, P3, R5, R36, R6 ;  /* 0x00000024051a7210 */ /* 0x000fe40007b9e006 */
[----:B------:R-:W-:Y:S01]  /*2270*/  SHF.L.U64.HI R9, R34, 0x4, R9 ;  /* 0x0000000422097819 */ /* 0x000fe20000010209 */
[----:B------:R-:W-:Y:S01]  /*2280*/  IMAD.IADD R36, R37, 0x1, R23 ;  /* 0x0000000125247824 */ /* 0x000fe200078e0217 */
[----:B------:R-:W-:Y:S01]  /*2290*/  LOP3.LUT R23, R31, 0x7fffff, RZ, 0xc0, !PT ;  /* 0x007fffff1f177812 */ /* 0x000fe200078ec0ff */
[----:B------:R-:W-:Y:S01]  /*22a0*/  IMAD.WIDE.U32 R24, R33, 0x810, R24 ;  /* 0x0000081021187825 */ /* 0x000fe200078e0018 */
[----:B------:R-:W-:-:S02]  /*22b0*/  SHF.R.U32.HI R31, RZ, 0x17, R31 ;  /* 0x00000017ff1f7819 */ /* 0x000fc4000001161f */
[----:B------:R-:W-:Y:S01]  /*22c0*/  LOP3.LUT R27, R27, 0x7fffff, RZ, 0xc0, !PT ;  /* 0x007fffff1b1b7812 */ /* 0x000fe200078ec0ff */
[----:B------:R-:W-:Y:S01]  /*22d0*/  VIADD R6, R25, UR4 ;  /* 0x0000000419067c36 */ /* 0x000fe20008000000 */
[----:B------:R-:W-:Y:S01]  /*22e0*/  ISETP.GT.U32.AND P2, PT, R24, -0x811, PT ;  /* 0xfffff7ef1800780c */ /* 0x000fe20003f44070 */
[----:B------:R-:W-:-:S03]  /*22f0*/  IMAD.WIDE.U32 R22, R31, 0x810, R22 ;  /* 0x000008101f167825 */ /* 0x000fc600078e0016 */
[----:B------:R-:W-:Y:S01]  /*2300*/  ISETP.GT.U32.AND.EX P2, PT, R6, 0x7fffff, PT, P2 ;  /* 0x007fffff0600780c */ /* 0x000fe20003f44120 */
[----:B------:R-:W-:Y:S01]  /*2310*/  VIADD R5, R23, UR4 ;  /* 0x0000000417057c36 */ /* 0x000fe20008000000 */
[C---:B------:R-:W-:Y:S02]  /*2320*/  ISETP.GT.U32.AND P0, PT, R22.reuse, -0x811, PT ;  /* 0xfffff7ef1600780c */ /* 0x040fe40003f04070 */
[----:B------:R-:W-:Y:S02]  /*2330*/  IADD3 R23, P6, PT, R22, 0x810, RZ ;  /* 0x0000081016177810 */ /* 0x000fe40007fde0ff */
[C---:B------:R-:W-:Y:S02]  /*2340*/  ISETP.GT.U32.AND.EX P0, PT, R5.reuse, 0x7fffff, PT, P0 ;  /* 0x007fffff0500780c */ /* 0x040fe40003f04100 */
[----:B------:R-:W-:Y:S02]  /*2350*/  IADD3.X R30, PT, PT, R5, -0x800000, RZ, P6, !PT ;  /* 0xff800000051e7810 */ /* 0x000fe400037fe4ff */
[----:B------:R-:W-:-:S02]  /*2360*/  SEL R23, R23, R22, P0 ;  /* 0x0000001617177207 */ /* 0x000fc40000000000 */
[----:B------:R-:W-:Y:S02]  /*2370*/  IADD3.X R22, PT, PT, R9, -0x8000000, RZ, P5, !PT ;  /* 0xf800000009167810 */ /* 0x000fe40002ffe4ff */
[----:B------:R-:W-:-:S04]  /*2380*/  IADD3 R25, P5, PT, R24, 0x810, RZ ;  /* 0x0000081018197810 */ /* 0x000fc80007fbe0ff */
[----:B------:R-:W-:Y:S02]  /*2390*/  SEL R24, R25, R24, P2 ;  /* 0x0000001819187207 */ /* 0x000fe40001000000 */
[----:B------:R-:W-:Y:S02]  /*23a0*/  IADD3.X R31, PT, PT, R6, -0x800000, RZ, P5, !PT ;  /* 0xff800000061f7810 */ /* 0x000fe40002ffe4ff */
[----:B------:R-:W-:Y:S02]  /*23b0*/  SEL R25, R22, R9, P1 ;  /* 0x0000000916197207 */ /* 0x000fe40000800000 */
[----:B------:R-:W-:Y:S02]  /*23c0*/  IADD3 R29, P1, PT, R29, 0x1, RZ ;  /* 0x000000011d1d7810 */ /* 0x000fe40007f3e0ff */
[----:B------:R-:W-:Y:S02]  /*23d0*/  SEL R9, R30, R5, P0 ;  /* 0x000000051e097207 */ /* 0x000fe40000000000 */
[----:B------:R-:W-:Y:S01]  /*23e0*/  SEL R6, R31, R6, P2 ;  /* 0x000000061f067207 */ /* 0x000fe20001000000 */
[----:B------:R-:W-:Y:S01]  /*23f0*/  IMAD.X R2, RZ, RZ, R2, P1 ;  /* 0x000000ffff027224 */ /* 0x000fe200008e0602 */
[----:B------:R-:W-:-:S02]  /*2400*/  ISETP.GE.U32.AND P0, PT, R23, R24, PT ;  /* 0x000000181700720c */ /* 0x000fc40003f06070 */
[----:B------:R-:W-:Y:S02]  /*2410*/  IADD3.X R36, PT, PT, R25, R36, R27, P4, P3 ;  /* 0x0000002419247210 */ /* 0x000fe400027e641b */
[----:B------:R-:W-:Y:S02]  /*2420*/  ISETP.NE.U32.AND P2, PT, R29, R3, PT ;  /* 0x000000031d00720c */ /* 0x000fe40003f45070 */
[----:B------:R-:W-:Y:S02]  /*2430*/  IADD3 R22, P5, PT, R23, -0x810, RZ ;  /* 0xfffff7f017167810 */ /* 0x000fe40007fbe0ff */
[----:B------:R-:W-:Y:S02]  /*2440*/  ISETP.GE.U32.AND.EX P0, PT, R9, R6, PT, P0 ;  /* 0x000000060900720c */ /* 0x000fe40003f06100 */
[----:B------:R-:W-:Y:S02]  /*2450*/  LOP3.LUT R27, R36, 0x7fffff, RZ, 0xc0, !PT ;  /* 0x007fffff241b7812 */ /* 0x000fe400078ec0ff */
[----:B------:R-:W-:-:S02]  /*2460*/  SHF.R.U32.HI R5, RZ, 0x17, R36 ;  /* 0x00000017ff057819 */ /* 0x000fc40000011624 */
[----:B------:R-:W-:Y:S02]  /*2470*/  ISETP.NE.AND.EX P2, PT, R2, R4, PT, P2 ;  /* 0x000000040200720c */ /* 0x000fe40003f45320 */
[----:B------:R-:W-:Y:S01]  /*2480*/  SEL R23, R22, R23, !P0 ;  /* 0x0000001716177207 */ /* 0x000fe20004000000 */
[----:B------:R-:W-:-:S03]  /*2490*/  IMAD.WIDE.U32 R26, R5, 0x810, R26 ;  /* 0x00000810051a7825 */ /* 0x000fc600078e001a */
[----:B------:R-:W-:Y:S01]  /*24a0*/  IADD3 R5, P3, PT, R23, -R24, RZ ;  /* 0x8000001817057210 */ /* 0x000fe20007f7e0ff */
[----:B------:R-:W-:Y:S01]  /*24b0*/  VIADD R25, R27, UR4 ;  /* 0x000000041b197c36 */ /* 0x000fe20008000000 */
[----:B------:R-:W-:Y:S02]  /*24c0*/  IADD3.X R24, PT, PT, R9, 0x7fffff, RZ, P5, !PT ;  /* 0x007fffff09187810 */ /* 0x000fe40002ffe4ff */
[C---:B------:R-:W-:Y:S02]  /*24d0*/  ISETP.GT.U32.AND P1, PT, R26.reuse, -0x811, PT ;  /* 0xfffff7ef1a00780c */ /* 0x040fe40003f24070 */
[----:B------:R-:W-:Y:S02]  /*24e0*/  IADD3 R23, P4, PT, R26, 0x810, RZ ;  /* 0x000008101a177810 */ /* 0x000fe40007f9e0ff */
[----:B------:R-:W-:Y:S02]  /*24f0*/  SEL R27, R24, R9, !P0 ;  /* 0x00000009181b7207 */ /* 0x000fe40004000000 */
[----:B------:R-:W-:-:S02]  /*2500*/  ISETP.GT.U32.AND.EX P1, PT, R25, 0x7fffff, PT, P1 ;  /* 0x007fffff1900780c */ /* 0x000fc40003f24110 */
[----:B------:R-:W-:Y:S01]  /*2510*/  IADD3.X R22, PT, PT, R25, -0x800000, RZ, P4, !PT ;  /* 0xff80000019167810 */ /* 0x000fe200027fe4ff */
[----:B------:R-:W-:Y:S01]  /*2520*/  IMAD.X R6, R27, 0x1, ~R6, P3 ;  /* 0x000000011b067824 */ /* 0x000fe200018e0e06 */
[----:B------:R-:W-:Y:S02]  /*2530*/  SEL R23, R23, R26, P1 ;  /* 0x0000001a17177207 */ /* 0x000fe40000800000 */
[----:B------:R-:W-:Y:S01]  /*2540*/  SEL R9, R22, R25, P1 ;  /* 0x0000001916097207 */ /* 0x000fe20000800000 */
[----:B------:R-:W-:Y:S06]  /*2550*/  @P2 BRA `(.L_x_7) ;  /* 0xfffffff0000c2947 */ /* 0x000fec000383ffff */
.L_x_3:
[----:B------:R-:W-:Y:S05]  /*2560*/  BSYNC.RECONVERGENT B1 ;  /* 0x0000000000017941 */ /* 0x000fea0003800200 */
.L_x_2:
[----:B------:R-:W-:Y:S02]  /*2570*/  ISETP.GT.U32.AND P0, PT, R7, 0x1, PT ;  /* 0x000000010700780c */ /* 0x000fe40003f04070 */
[----:B------:R-:W-:Y:S02]  /*2580*/  IADD3 R3, P1, PT, R3, 0x1, RZ ;  /* 0x0000000103037810 */ /* 0x000fe40007f3e0ff */
[----:B------:R-:W-:Y:S02]  /*2590*/  ISETP.GT.U32.AND.EX P0, PT, R8, RZ, PT, P0 ;  /* 0x000000ff0800720c */ /* 0x000fe40003f04100 */
[----:B------:R-:W-:Y:S01]  /*25a0*/  SHF.R.U64 R7, R7, 0x1, R8 ;  /* 0x0000000107077819 */ /* 0x000fe20000001208 */
[----:B------:R-:W-:Y:S01]  /*25b0*/  IMAD.X R4, RZ, RZ, R4, P1 ;  /* 0x000000ffff047224 */ /* 0x000fe200008e0604 */
[----:B------:R-:W-:-:S09]  /*25c0*/  SHF.R.U32.HI R8, RZ, 0x1, R8 ;  /* 0x00000001ff087819 */ /* 0x000fd20000011608 */
[----:B------:R-:W-:Y:S05]  /*25d0*/  @P0 BRA `(.L_x_8) ;  /* 0xffffffdc00140947 */ /* 0x000fea000383ffff */
.L_x_1:
[----:B------:R-:W-:Y:S05]  /*25e0*/  BSYNC.RECONVERGENT B0 ;  /* 0x0000000000007941 */ /* 0x000fea0003800200 */
.L_x_0:
[----:B------:R-:W0:Y:S01]  /*25f0*/  S2R R3, SR_TID.X ;  /* 0x0000000000037919 */ /* 0x000e220000002100 */
[----:B------:R-:W1:Y:S01]  /*2600*/  S2UR UR5, SR_CgaCtaId ;  /* 0x00000000000579c3 */ /* 0x000e620000008800 */
[----:B------:R-:W-:Y:S01]  /*2610*/  UMOV UR4, 0x400 ;  /* 0x0000040000047882 */ /* 0x000fe20000000000 */
[----:B------:R-:W-:Y:S01]  /*2620*/  IADD3 R5, P1, PT, R14, 0x1, RZ ;  /* 0x000000010e057810 */ /* 0x000fe20007f3e0ff */
[----:B------:R-:W-:Y:S03]  /*2630*/  BSSY.RECONVERGENT B0, `(.L_x_9) ;  /* 0x0000248000007945 */ /* 0x000fe60003800200 */
[----:B------:R-:W-:Y:S01]  /*2640*/  ISETP.NE.U32.AND P0, PT, R5, RZ, PT ;  /* 0x000000ff0500720c */ /* 0x000fe20003f05070 */
[----:B------:R-:W-:-:S05]  /*2650*/  IMAD.X R6, RZ, RZ, R0, P1 ;  /* 0x000000ffff067224 */ /* 0x000fca00008e0600 */
[----:B------:R-:W-:Y:S01]  /*2660*/  ISETP.NE.AND.EX P0, PT, R6, RZ, PT, P0 ;  /* 0x000000ff0600720c */ /* 0x000fe20003f05300 */
[----:B-1----:R-:W-:-:S06]  /*2670*/  ULEA UR4, UR5, UR4, 0x18 ;  /* 0x0000000405047291 */ /* 0x002fcc000f8ec0ff */
[----:B0-----:R-:W-:-:S05]  /*2680*/  LEA R4, R3, UR4, 0x3 ;  /* 0x0000000403047c11 */ /* 0x001fca000f8e18ff */
[----:B------:R0:W-:Y:S01]  /*2690*/  STS.64 [R4], R20 ;  /* 0x0000001404007388 */ /* 0x0001e20000000a00 */
[----:B------:R-:W-:Y:S05]  /*26a0*/  @!P0 BRA `(.L_x_10) ;  /* 0x0000002400008947 */ /* 0x000fea0003800000 */
[----:B------:R-:W-:Y:S02]  /*26b0*/  IMAD.MOV.U32 R7, RZ, RZ, RZ ;  /* 0x000000ffff077224 */ /* 0x000fe400078e00ff */
[----:B------:R-:W-:-:S07]  /*26c0*/  IMAD.MOV.U32 R8, RZ, RZ, RZ ;  /* 0x000000ffff087224 */ /* 0x000fce00078e00ff */
.L_x_17:
[----:B------:R-:W-:Y:S01]  /*26d0*/  LOP3.LUT R2, R5, 0x1, RZ, 0xc0, !PT ;  /* 0x0000000105027812 */ /* 0x000fe200078ec0ff */
[----:B------:R-:W-:Y:S03]  /*26e0*/  BSSY.RECONVERGENT B1, `(.L_x_11) ;  /* 0x0000235000017945 */ /* 0x000fe60003800200 */
[----:B------:R-:W-:-:S04]  /*26f0*/  ISETP.NE.U32.AND P0, PT, R2, 0x1, PT ;  /* 0x000000010200780c */ /* 0x000fc80003f05070 */
[----:B------:R-:W-:-:S13]  /*2700*/  ISETP.NE.U32.AND.EX P0, PT, RZ, RZ, PT, P0 ;  /* 0x000000ffff00720c */ /* 0x000fda0003f05100 */
[----:B------:R-:W-:Y:S05]  /*2710*/  @P0 BRA `(.L_x_12) ;  /* 0x0000002000c40947 */ /* 0x000fea0003800000 */
[----:B------:R-:W-:Y:S01]  /*2720*/  IMAD.MOV.U32 R2, RZ, RZ, R18 ;  /* 0x000000ffff027224 */ /* 0x000fe200078e0012 */
[C---:B-----5:R-:W-:Y:S01]  /*2730*/  SHF.L.U64.HI R11, R16.reuse, 0x8, R17 ;  /* 0x00000008100b7819 */ /* 0x060fe20000010211 */
        /* <DEDUP_REMOVED lines=11> */
[----:B0-----:R-:W-:Y:S01]  /*27f0*/  LOP3.LUT R20, R10, 0xfffffff0, RZ, 0xc0, !PT ;  /* 0xfffffff00a147812 */ /* 0x001fe200078ec0ff */
[----:B------:R-:W-:Y:S02]  /*2800*/  IMAD.MOV.U32 R19, RZ, RZ, R17 ;  /* 0x000000ffff137224 */ /* 0x000fe400078e0011 */
[----:B------:R-:W-:-:S05]  /*2810*/  IMAD.IADD R11, R11, 0x1, R13 ;  /* 0x000000010b0b7824 */ /* 0x000fca00078e020d */
[----:B------:R-:W-:Y:S02]  /*2820*/  LOP3.LUT R21, R11, 0x7fffff, RZ, 0xc0, !PT ;  /* 0x007fffff0b157812 */ /* 0x000fe400078ec0ff */
[----:B------:R-:W-:-:S05]  /*2830*/  SHF.R.U32.HI R11, RZ, 0x17, R11 ;  /* 0x00000017ff0b7819 */ /* 0x000fca000001160b */
[----:B------:R-:W-:Y:S01]  /*2840*/  IMAD.WIDE.U32 R20, R11, 0x810, R20 ;  /* 0x000008100b147825 */ /* 0x000fe200078e0014 */
[----:B------:R-:W-:Y:S06]  /*2850*/  @!P1 BRA `(.L_x_14) ;  /* 0x00000010002c9947 */ /* 0x000fec0003800000 */
[----:B------:R-:W-:Y:S02]  /*2860*/  IMAD.MOV.U32 R18, RZ, RZ, R16 ;  /* 0x000000ffff127224 */ /* 0x000fe400078e0010 */
[----:B------:R-:W-:Y:S02]  /*2870*/  IMAD.MOV.U32 R19, RZ, RZ, R17 ;  /* 0x000000ffff137224 */ /* 0x000fe400078e0011 */
[----:B------:R-:W-:Y:S02]  /*2880*/  IMAD.MOV.U32 R10, RZ, RZ, 0x100 ;  /* 0x00000100ff0a7424 */ /* 0x000fe400078e00ff */
[----:B------:R-:W-:Y:S02]  /*2890*/  IMAD.MOV.U32 R11, RZ, RZ, RZ ;  /* 0x000000ffff0b7224 */ /* 0x000fe400078e00ff */
[----:B------:R-:W-:Y:S02]  /*28a0*/  IMAD.MOV.U32 R26, RZ, RZ, 0xb0 ;  /* 0x000000b0ff1a7424 */ /* 0x000fe400078e00ff */
[----:B------:R-:W-:-:S02]  /*28b0*/  IMAD.MOV.U32 R23, RZ, RZ, RZ ;  /* 0x000000ffff177224 */ /* 0x000fc400078e00ff */
[----:B------:R-:W-:Y:S02]  /*28c0*/  IMAD.MOV.U32 R12, RZ, RZ, R7 ;  /* 0x000000ffff0c7224 */ /* 0x000fe400078e0007 */
[----:B------:R-:W-:-:S07]  /*28d0*/  IMAD.MOV.U32 R13, RZ, RZ, R8 ;  /* 0x000000ffff0d7224 */ /* 0x000fce00078e0008 */
.L_x_15:
[--C-:B------:R-:W-:Y:S01]  /*28e0*/  SHF.R.U32.HI R30, RZ, 0x1c, R11.reuse ;  /* 0x0000001cff1e7819 */ /* 0x100fe2000001160b */
[----:B------:R-:W-:Y:S01]  /*28f0*/  UMOV UR4, URZ ;  /* 0x000000ff00047c82 */ /* 0x000fe20008000000 */
[----:B------:R-:W-:Y:S01]  /*2900*/  SHF.R.U64 R31, R10, 0x1c, R11 ;  /* 0x0000001c0a1f7819 */ /* 0x000fe2000000120b */
[----:B------:R-:W-:Y:S01]  /*2910*/  UMOV UR5, URZ ;  /* 0x000000ff00057c82 */ /* 0x000fe20008000000 */
[--C-:B------:R-:W-:Y:S01]  /*2920*/  SHF.R.U64 R22, R18, 0x1b, R19.reuse ;  /* 0x0000001b12167819 */ /* 0x100fe20000001213 */
[----:B------:R-:W-:Y:S01]  /*2930*/  IMAD R27, R30, 0x81, RZ ;  /* 0x000000811e1b7824 */ /* 0x000fe200078e02ff */
[----:B------:R-:W-:Y:S01]  /*2940*/  SHF.R.U32.HI R19, RZ, 0x1b, R19 ;  /* 0x0000001bff137819 */ /* 0x000fe20000011613 */
[C---:B------:R-:W-:Y:S01]  /*2950*/  IMAD.WIDE.U32 R24, R31.reuse, 0x81, RZ ;  /* 0x000000811f187825 */ /* 0x040fe200078e00ff */
[----:B------:R-:W-:Y:S02]  /*2960*/  LOP3.LUT R33, R18, 0x7ffffff, RZ, 0xc0, !PT ;  /* 0x07ffffff12217812 */ /* 0x000fe400078ec0ff */
[----:B------:R-:W-:Y:S01]  /*2970*/  SHF.L.U64.HI R30, R31, 0x1, R30 ;  /* 0x000000011f1e7819 */ /* 0x000fe2000001021e */
[----:B------:R-:W-:Y:S01]  /*2980*/  IMAD.IADD R27, R25, 0x1, R27 ;  /* 0x00000001191b7824 */ /* 0x000fe200078e021b */
[----:B------:R-:W-:Y:S01]  /*2990*/  LOP3.LUT R25, R10, 0xfffffff, RZ, 0xc0, !PT ;  /* 0x0fffffff0a197812 */ /* 0x000fe200078ec0ff */
[----:B------:R-:W-:-:S02]  /*29a0*/  IMAD.SHL.U32 R31, R31, 0x2, RZ ;  /* 0x000000021f1f7824 */ /* 0x000fc400078e00ff */
[----:B------:R-:W-:Y:S02]  /*29b0*/  IMAD R35, R27, R22, RZ ;  /* 0x000000161b237224 */ /* 0x000fe400078e02ff */
[C---:B------:R-:W-:Y:S02]  /*29c0*/  IMAD R37, R19.reuse, R25, RZ ;  /* 0x0000001913257224 */ /* 0x040fe400078e02ff */
[----:B------:R-:W-:Y:S02]  /*29d0*/  IMAD R35, R19, R24, R35 ;  /* 0x0000001813237224 */ /* 0x000fe400078e0223 */
[----:B------:R-:W-:-:S04]  /*29e0*/  IMAD.WIDE.U32 R18, R24, R22, RZ ;  /* 0x0000001618127225 */ /* 0x000fc800078e00ff */
[----:B------:R-:W-:Y:S02]  /*29f0*/  IMAD.IADD R35, R19, 0x1, R35 ;  /* 0x0000000113237824 */ /* 0x000fe400078e0223 */
[----:B------:R-:W-:-:S03]  /*2a00*/  IMAD.WIDE.U32 R28, R22, R25, RZ ;  /* 0x00000019161c7225 */ /* 0x000fc600078e00ff */
[----:B------:R-:W-:Y:S01]  /*2a10*/  LOP3.LUT R19, R35, 0x7fffff, RZ, 0xc0, !PT ;  /* 0x007fffff23137812 */ /* 0x000fe200078ec0ff */
[----:B------:R-:W-:Y:S01]  /*2a20*/  IMAD.IADD R29, R29, 0x1, R37 ;  /* 0x000000011d1d7824 */ /* 0x000fe200078e0225 */
[----:B------:R-:W-:Y:S01]  /*2a30*/  SHF.R.U32.HI R35, RZ, 0x17, R35 ;  /* 0x00000017ff237819 */ /* 0x000fe20000011623 */
[----:B------:R-:W-:-:S04]  /*2a40*/  IMAD.WIDE.U32 R28, R31, R33, R28 ;  /* 0x000000211f1c7225 */ /* 0x000fc800078e001c */
[----:B------:R-:W-:-:S04]  /*2a50*/  IMAD.WIDE.U32 R18, R35, 0x810, R18 ;  /* 0x0000081023127825 */ /* 0x000fc800078e0012 */
[----:B------:R-:W-:Y:S01]  /*2a60*/  VIADD R35, R19, UR4 ;  /* 0x0000000413237c36 */ /* 0x000fe20008000000 */
[C---:B------:R-:W-:Y:S01]  /*2a70*/  ISETP.GT.U32.AND P1, PT, R18.reuse, -0x811, PT ;  /* 0xfffff7ef1200780c */ /* 0x040fe20003f24070 */
[----:B------:R-:W-:-:S03]  /*2a80*/  IMAD.SHL.U32 R19, R18, 0x10, RZ ;  /* 0x0000001012137824 */ /* 0x000fc600078e00ff */
[----:B------:R-:W-:Y:S02]  /*2a90*/  ISETP.GT.U32.AND.EX P1, PT, R35, 0x7fffff, PT, P1 ;  /* 0x007fffff2300780c */ /* 0x000fe40003f24110 */
[----:B------:R-:W-:Y:S02]  /*2aa0*/  IADD3 R22, P2, PT, R19, 0x8100, RZ ;  /* 0x0000810013167810 */ /* 0x000fe40007f5e0ff */
[----:B------:R-:W-:Y:S02]  /*2ab0*/  SHF.L.U64.HI R18, R18, 0x4, R35 ;  /* 0x0000000412127819 */ /* 0x000fe40000010223 */
[----:B------:R-:W-:Y:S02]  /*2ac0*/  SEL R22, R22, R19, P1 ;  /* 0x0000001316167207 */ /* 0x000fe40000800000 */
[----:B------:R-:W-:-:S04]  /*2ad0*/  IADD3.X R19, PT, PT, R18, -0x8000000, RZ, P2, !PT ;  /* 0xf800000012137810 */ /* 0x000fc800017fe4ff */
[----:B------:R-:W-:Y:S01]  /*2ae0*/  SEL R32, R19, R18, P1 ;  /* 0x0000001213207207 */ /* 0x000fe20000800000 */
[----:B------:R-:W-:-:S04]  /*2af0*/  IMAD.WIDE.U32 R18, R33, R25, RZ ;  /* 0x0000001921127225 */ /* 0x000fc800078e00ff */
[----:B------:R-:W-:Y:S02]  /*2b00*/  IMAD R33, R30, R33, RZ ;  /* 0x000000211e217224 */ /* 0x000fe400078e02ff */
[----:B------:R-:W-:Y:S02]  /*2b10*/  VIADD R19, R19, UR4 ;  /* 0x0000000413137c36 */ /* 0x000fe40008000000 */
[----:B------:R-:W-:-:S05]  /*2b20*/  IMAD.IADD R29, R29, 0x1, R33 ;  /* 0x000000011d1d7824 */ /* 0x000fca00078e0221 */
[--C-:B------:R-:W-:Y:S02]  /*2b30*/  SHF.R.U64 R33, R28, 0x1c, R29.reuse ;  /* 0x0000001c1c217819 */ /* 0x100fe4000000121d */
[----:B------:R-:W-:-:S03]  /*2b40*/  SHF.R.U32.HI R34, RZ, 0x1c, R29 ;  /* 0x0000001cff227819 */ /* 0x000fc6000001161d */
[----:B------:R-:W-:Y:S01]  /*2b50*/  IMAD.WIDE.U32 R18, R33, 0x810, R18 ;  /* 0x0000081021127825 */ /* 0x000fe200078e0012 */
[----:B------:R-:W-:-:S03]  /*2b60*/  SHF.L.U64.HI R33, R28, 0x1b, R29 ;  /* 0x0000001b1c217819 */ /* 0x000fc6000001021d */
[----:B------:R-:W-:Y:S02]  /*2b70*/  IMAD.SHL.U32 R28, R28, 0x8000000, RZ ;  /* 0x080000001c1c7824 */ /* 0x000fe400078e00ff */
[----:B------:R-:W-:Y:S01]  /*2b80*/  IMAD R35, R34, 0x810, RZ ;  /* 0x0000081022237824 */ /* 0x000fe200078e02ff */
[----:B------:R-:W-:Y:S02]  /*2b90*/  SHF.R.U64 R34, R10, 0x1b, R11 ;  /* 0x0000001b0a227819 */ /* 0x000fe4000000120b */
[----:B------:R-:W-:Y:S01]  /*2ba0*/  LOP3.LUT R29, R28, 0xf8000000, RZ, 0xc0, !PT ;  /* 0xf80000001c1d7812 */ /* 0x000fe200078ec0ff */
[----:B------:R-:W-:Y:S01]  /*2bb0*/  IMAD.IADD R19, R19, 0x1, R35 ;  /* 0x0000000113137824 */ /* 0x000fe200078e0223 */
[----:B------:R-:W-:Y:S01]  /*2bc0*/  SHF.R.U32.HI R11, RZ, 0x1b, R11 ;  /* 0x0000001bff0b7819 */ /* 0x000fe2000001160b */
[----:B------:R-:W-:Y:S01]  /*2bd0*/  IMAD R27, R27, R34, RZ ;  /* 0x000000221b1b7224 */ /* 0x000fe200078e02ff */
[----:B------:R-:W-:Y:S02]  /*2be0*/  IADD3 R22, P1, P2, R22, R18, R29 ;  /* 0x0000001216167210 */ /* 0x000fe40007a3e01d */
[----:B------:R-:W-:Y:S01]  /*2bf0*/  LOP3.LUT R28, R33, 0x7fffff, RZ, 0xc0, !PT ;  /* 0x007fffff211c7812 */ /* 0x000fe200078ec0ff */
[C---:B------:R-:W-:Y:S01]  /*2c00*/  IMAD R27, R11.reuse, R24, R27 ;  /* 0x000000180b1b7224 */ /* 0x040fe200078e021b */
[----:B------:R-:W-:Y:S01]  /*2c10*/  SHF.L.U64.HI R35, R26, 0x1, R23 ;  /* 0x000000011a237819 */ /* 0x000fe20000010217 */
[----:B------:R-:W-:Y:S01]  /*2c20*/  IMAD R29, R11, R25, RZ ;  /* 0x000000190b1d7224 */ /* 0x000fe200078e02ff */
[----:B------:R-:W-:Y:S01]  /*2c30*/  IADD3.X R28, PT, PT, R32, R19, R28, P1, P2 ;  /* 0x00000013201c7210 */ /* 0x000fe20000fe441c */
[----:B------:R-:W-:Y:S01]  /*2c40*/  IMAD.WIDE.U32 R32, R24, R34, RZ ;  /* 0x0000002218207225 */ /* 0x000fe200078e00ff */
[----:B------:R-:W-:-:S02]  /*2c50*/  LOP3.LUT R24, R10, 0x7ffffff, RZ, 0xc0, !PT ;  /* 0x07ffffff0a187812 */ /* 0x000fc400078ec0ff */
[----:B------:R-:W-:Y:S01]  /*2c60*/  LOP3.LUT R35, R35, 0x7fffff, RZ, 0xc0, !PT ;  /* 0x007fffff23237812 */ /* 0x000fe200078ec0ff */
[----:B------:R-:W-:Y:S01]  /*2c70*/  IMAD.WIDE.U32 R18, R34, R25, RZ ;  /* 0x0000001922127225 */ /* 0x000fe200078e00ff */
[----:B------:R-:W-:-:S03]  /*2c80*/  LOP3.LUT R34, R2, 0x7ffffff, RZ, 0xc0, !PT ;  /* 0x07ffffff02227812 */ /* 0x000fc600078ec0ff */
[----:B------:R-:W-:Y:S01]  /*2c90*/  IMAD.IADD R27, R33, 0x1, R27 ;  /* 0x00000001211b7824 */ /* 0x000fe200078e021b */
[----:B------:R-:W-:Y:S01]  /*2ca0*/  SHF.R.U32.HI R33, RZ, 0x16, R23 ;  /* 0x00000016ff217819 */ /* 0x000fe20000011617 */
[----:B------:R-:W-:Y:S02]  /*2cb0*/  IMAD.IADD R11, R19, 0x1, R29 ;  /* 0x00000001130b7824 */ /* 0x000fe400078e021d */
[----:B------:R-:W-:Y:S01]  /*2cc0*/  IMAD.MOV.U32 R10, RZ, RZ, R18 ;  /* 0x000000ffff0a7224 */ /* 0x000fe200078e0012 */
[----:B------:R-:W-:Y:S01]  /*2cd0*/  LOP3.LUT R19, R27, 0x7fffff, RZ, 0xc0, !PT ;  /* 0x007fffff1b137812 */ /* 0x000fe200078ec0ff */
[----:B------:R-:W-:Y:S01]  /*2ce0*/  IMAD.MOV.U32 R18, RZ, RZ, R32 ;  /* 0x000000ffff127224 */ /* 0x000fe200078e0020 */
[----:B------:R-:W-:Y:S01]  /*2cf0*/  SHF.R.U32.HI R29, RZ, 0x17, R27 ;  /* 0x00000017ff1d7819 */ /* 0x000fe2000001161b */
[----:B------:R-:W-:-:S04]  /*2d00*/  IMAD.WIDE.U32 R10, R24, R31, R10 ;  /* 0x0000001f180a7225 */ /* 0x000fc800078e000a */
[----:B------:R-:W-:Y:S02]  /*2d10*/  IMAD R31, R30, R24, RZ ;  /* 0x000000181e1f7224 */ /* 0x000fe400078e02ff */
[----:B------:R-:W-:-:S04]  /*2d20*/  IMAD.WIDE.U32 R18, R29, 0x810, R18 ;  /* 0x000008101d127825 */ /* 0x000fc800078e0012 */
[----:B------:R-:W-:Y:S01]  /*2d30*/  IMAD.IADD R27, R11, 0x1, R31 ;  /* 0x000000010b1b7824 */ /* 0x000fe200078e021f */
[C---:B------:R-:W-:Y:S01]  /*2d40*/  ISETP.GT.U32.AND P1, PT, R18.reuse, -0x811, PT ;  /* 0xfffff7ef1200780c */ /* 0x040fe20003f24070 */
[----:B------:R-:W-:Y:S02]  /*2d50*/  VIADD R19, R19, UR4 ;  /* 0x0000000413137c36 */ /* 0x000fe40008000000 */
[----:B------:R-:W-:Y:S01]  /*2d60*/  IMAD.SHL.U32 R31, R18, 0x10, RZ ;  /* 0x00000010121f7824 */ /* 0x000fe200078e00ff */
[C-C-:B------:R-:W-:Y:S01]  /*2d70*/  SHF.R.U64 R11, R10.reuse, 0x1c, R27.reuse ;  /* 0x0000001c0a0b7819 */ /* 0x140fe2000000121b */
[----:B------:R-:W-:Y:S01]  /*2d80*/  IMAD.WIDE.U32 R24, R25, R24, RZ ;  /* 0x0000001819187225 */ /* 0x000fe200078e00ff */
[C-C-:B------:R-:W-:Y:S02]  /*2d90*/  SHF.L.U64.HI R30, R10.reuse, 0x1b, R27.reuse ;  /* 0x0000001b0a1e7819 */ /* 0x140fe4000001021b */
[----:B------:R-:W-:Y:S01]  /*2da0*/  ISETP.GT.U32.AND.EX P1, PT, R19, 0x7fffff, PT, P1 ;  /* 0x007fffff1300780c */ /* 0x000fe20003f24110 */
[----:B------:R-:W-:Y:S01]  /*2db0*/  IMAD.SHL.U32 R29, R10, 0x8000000, RZ ;  /* 0x080000000a1d7824 */ /* 0x000fe200078e00ff */
[----:B------:R-:W-:Y:S01]  /*2dc0*/  IADD3 R10, P2, PT, R31, 0x8100, RZ ;  /* 0x000081001f0a7810 */ /* 0x000fe20007f5e0ff */
[----:B------:R-:W-:Y:S01]  /*2dd0*/  IMAD.SHL.U32 R32, R26, 0x2, RZ ;  /* 0x000000021a207824 */ /* 0x000fe200078e00ff */
[----:B------:R-:W-:Y:S01]  /*2de0*/  SHF.R.U32.HI R27, RZ, 0x1c, R27 ;  /* 0x0000001cff1b7819 */ /* 0x000fe2000001161b */
[----:B------:R-:W-:Y:S01]  /*2df0*/  VIADD R25, R25, UR4 ;  /* 0x0000000419197c36 */ /* 0x000fe20008000000 */
[----:B------:R-:W-:-:S02]  /*2e00*/  SEL R31, R10, R31, P1 ;  /* 0x0000001f0a1f7207 */ /* 0x000fc40000800000 */
[----:B------:R-:W-:Y:S01]  /*2e10*/  LOP3.LUT R10, R32, 0x1ffffffe, RZ, 0xc0, !PT ;  /* 0x1ffffffe200a7812 */ /* 0x000fe200078ec0ff */
[----:B------:R-:W-:Y:S01]  /*2e20*/  IMAD.WIDE.U32 R24, R11, 0x810, R24 ;  /* 0x000008100b187825 */ /* 0x000fe200078e0018 */
[----:B------:R-:W-:Y:S02]  /*2e30*/  LOP3.LUT R29, R29, 0xf8000000, RZ, 0xc0, !PT ;  /* 0xf80000001d1d7812 */ /* 0x000fe400078ec0ff */
[----:B------:R-:W-:Y:S01]  /*2e40*/  SHF.L.U64.HI R19, R18, 0x4, R19 ;  /* 0x0000000412137819 */ /* 0x000fe20000010213 */
[----:B------:R-:W-:Y:S01]  /*2e50*/  IMAD.MOV.U32 R11, RZ, RZ, RZ ;  /* 0x000000ffff0b7224 */ /* 0x000fe200078e00ff */
[----:B------:R-:W-:Y:S01]  /*2e60*/  LOP3.LUT R30, R30, 0x7fffff, RZ, 0xc0, !PT ;  /* 0x007fffff1e1e7812 */ /* 0x000fe200078ec0ff */
[----:B------:R-:W-:Y:S01]  /*2e70*/  IMAD.WIDE.U32 R10, R33, 0x810, R10 ;  /* 0x00000810210a7825 */ /* 0x000fe200078e000a */
[----:B------:R-:W-:-:S04]  /*2e80*/  LOP3.LUT R33, R32, 0xe0000000, RZ, 0xc0, !PT ;  /* 0xe000000020217812 */ /* 0x000fc800078ec0ff */
[----:B------:R-:W-:Y:S02]  /*2e90*/  IADD3 R10, P3, PT, R33, R10, RZ ;  /* 0x0000000a210a7210 */ /* 0x000fe40007f7e0ff */
[----:B------:R-:W-:Y:S02]  /*2ea0*/  SHF.R.U32.HI R33, RZ, 0x1b, R9 ;  /* 0x0000001bff217819 */ /* 0x000fe40000011609 */
[----:B------:R-:W-:Y:S02]  /*2eb0*/  IADD3.X R32, PT, PT, R35, UR4, R11, P3, !PT ;  /* 0x0000000423207c10 */ /* 0x000fe40009ffe40b */
[----:B------:R-:W-:Y:S01]  /*2ec0*/  IADD3 R18, P3, P4, R31, R24, R29 ;  /* 0x000000181f127210 */ /* 0x000fe20007c7e01d */
[----:B------:R-:W-:Y:S01]  /*2ed0*/  IMAD R29, R27, 0x810, RZ ;  /* 0x000008101b1d7824 */ /* 0x000fe200078e02ff */
[----:B------:R-:W-:Y:S02]  /*2ee0*/  IADD3.X R24, PT, PT, R19, -0x8000000, RZ, P2, !PT ;  /* 0xf800000013187810 */ /* 0x000fe400017fe4ff */
[----:B------:R-:W-:Y:S01]  /*2ef0*/  LOP3.LUT R10, R10, 0xfffffffe, RZ, 0xc0, !PT ;  /* 0xfffffffe0a0a7812 */ /* 0x000fe200078ec0ff */
[----:B------:R-:W-:Y:S01]  /*2f00*/  IMAD.IADD R25, R25, 0x1, R29 ;  /* 0x0000000119197824 */ /* 0x000fe200078e021d */
[----:B------:R-:W-:-:S02]  /*2f10*/  LOP3.LUT R11, R32, 0x7fffff, RZ, 0xc0, !PT ;  /* 0x007fffff200b7812 */ /* 0x000fc400078ec0ff */
[----:B------:R-:W-:Y:S02]  /*2f20*/  SHF.R.U32.HI R27, RZ, 0x17, R32 ;  /* 0x00000017ff1b7819 */ /* 0x000fe40000011620 */
[----:B------:R-:W-:Y:S02]  /*2f30*/  SEL R24, R24, R19, P1 ;  /* 0x0000001318187207 */ /* 0x000fe40000800000 */
[----:B------:R-:W-:Y:S01]  /*2f40*/  SHF.R.U32.HI R29, RZ, 0x1c, R23 ;  /* 0x0000001cff1d7819 */ /* 0x000fe20000011617 */
[----:B------:R-:W-:Y:S01]  /*2f50*/  IMAD.WIDE.U32 R10, R27, 0x810, R10 ;  /* 0x000008101b0a7825 */ /* 0x000fe200078e000a */
[----:B------:R-:W-:Y:S02]  /*2f60*/  IADD3.X R25, PT, PT, R24, R25, R30, P3, P4 ;  /* 0x0000001918197210 */ /* 0x000fe40001fe841e */
[----:B------:R-:W-:Y:S01]  /*2f70*/  SHF.R.U64 R27, R26, 0x1c, R23 ;  /* 0x0000001c1a1b7819 */ /* 0x000fe20000001217 */
[----:B------:R-:W-:Y:S01]  /*2f80*/  VIADD R30, R11, UR4 ;  /* 0x000000040b1e7c36 */ /* 0x000fe20008000000 */
[----:B------:R-:W-:-:S02]  /*2f90*/  LOP3.LUT R19, R25, 0x7fffff, RZ, 0xc0, !PT ;  /* 0x007fffff19137812 */ /* 0x000fc400078ec0ff */
[C---:B------:R-:W-:Y:S01]  /*2fa0*/  ISETP.GT.U32.AND P2, PT, R10.reuse, -0x811, PT ;  /* 0xfffff7ef0a00780c */ /* 0x040fe20003f44070 */
[----:B------:R-:W-:Y:S01]  /*2fb0*/  IMAD R31, R33, R27, RZ ;  /* 0x0000001b211f7224 */ /* 0x000fe200078e02ff */
[----:B------:R-:W-:Y:S02]  /*2fc0*/  SHF.R.U32.HI R25, RZ, 0x17, R25 ;  /* 0x00000017ff197819 */ /* 0x000fe40000011619 */
[----:B------:R-:W-:Y:S02]  /*2fd0*/  IADD3 R11, P4, PT, R10, 0x810, RZ ;  /* 0x000008100a0b7810 */ /* 0x000fe40007f9e0ff */
[----:B------:R-:W-:Y:S01]  /*2fe0*/  ISETP.GT.U32.AND.EX P2, PT, R30, 0x7fffff, PT, P2 ;  /* 0x007fffff1e00780c */ /* 0x000fe20003f44120 */
[----:B------:R-:W-:Y:S01]  /*2ff0*/  IMAD.WIDE.U32 R18, R25, 0x810, R18 ;  /* 0x0000081019127825 */ /* 0x000fe200078e0012 */
[----:B------:R-:W-:Y:S02]  /*3000*/  SHF.R.U64 R32, R2, 0x1b, R9 ;  /* 0x0000001b02207819 */ /* 0x000fe40000001209 */
[----:B------:R-:W-:Y:S01]  /*3010*/  SEL R24, R11, R10, P2 ;  /* 0x0000000a0b187207 */ /* 0x000fe20001000000 */
[----:B------:R-:W-:Y:S01]  /*3020*/  VIADD R10, R19, UR4 ;  /* 0x00000004130a7c36 */ /* 0x000fe20008000000 */
[----:B------:R-:W-:Y:S01]  /*3030*/  ISETP.GT.U32.AND P1, PT, R18, -0x811, PT ;  /* 0xfffff7ef1200780c */ /* 0x000fe20003f24070 */
[----:B------:R-:W-:Y:S01]  /*3040*/  IMAD R31, R32, R29, R31 ;  /* 0x0000001d201f7224 */ /* 0x000fe200078e021f */
[----:B------:R-:W-:-:S02]  /*3050*/  IADD3 R19, P3, PT, R18, 0x810, RZ ;  /* 0x0000081012137810 */ /* 0x000fc40007f7e0ff */
[----:B------:R-:W-:Y:S02]  /*3060*/  ISETP.GT.U32.AND.EX P1, PT, R10, 0x7fffff, PT, P1 ;  /* 0x007fffff0a00780c */ /* 0x000fe40003f24110 */
[----:B------:R-:W-:Y:S02]  /*3070*/  IADD3.X R11, PT, PT, R30, -0x800000, RZ, P4, !PT ;  /* 0xff8000001e0b7810 */ /* 0x000fe400027fe4ff */
[----:B------:R-:W-:Y:S02]  /*3080*/  IADD3.X R25, PT, PT, R10, -0x800000, RZ, P3, !PT ;  /* 0xff8000000a197810 */ /* 0x000fe40001ffe4ff */
[----:B------:R-:W-:Y:S02]  /*3090*/  SEL R18, R19, R18, P1 ;  /* 0x0000001213127207 */ /* 0x000fe40000800000 */
[----:B------:R-:W-:Y:S02]  /*30a0*/  SEL R30, R11, R30, P2 ;  /* 0x0000001e0b1e7207 */ /* 0x000fe40001000000 */
[----:B------:R-:W-:Y:S01]  /*30b0*/  SEL R25, R25, R10, P1 ;  /* 0x0000000a19197207 */ /* 0x000fe20000800000 */
[----:B------:R-:W-:Y:S01]  /*30c0*/  IMAD.WIDE.U32 R10, R34, R27, RZ ;  /* 0x0000001b220a7225 */ /* 0x000fe200078e00ff */
[----:B------:R-:W-:-:S03]  /*30d0*/  ISETP.GE.U32.AND P1, PT, R18, R24, PT ;  /* 0x000000181200720c */ /* 0x000fc60003f26070 */
[----:B------:R-:W-:Y:S01]  /*30e0*/  IMAD R19, R34, R29, R11 ;  /* 0x0000001d22137224 */ /* 0x000fe200078e020b */
[----:B------:R-:W-:Y:S02]  /*30f0*/  ISETP.GE.U32.AND.EX P1, PT, R25, R30, PT, P1 ;  /* 0x0000001e1900720c */ /* 0x000fe40003f26110 */
[----:B------:R-:W-:Y:S02]  /*3100*/  IADD3 R11, P2, PT, R18, -0x810, RZ ;  /* 0xfffff7f0120b7810 */ /* 0x000fe40007f5e0ff */
[C---:B------:R-:W-:Y:S02]  /*3110*/  SHF.L.U64.HI R19, R10.reuse, 0x1, R19 ;  /* 0x000000010a137819 */ /* 0x040fe40000010213 */
[----:B------:R-:W-:Y:S01]  /*3120*/  SEL R11, R11, R18, !P1 ;  /* 0x000000120b0b7207 */ /* 0x000fe20004800000 */
[----:B------:R-:W-:-:S03]  /*3130*/  IMAD.SHL.U32 R18, R10, 0x2, RZ ;  /* 0x000000020a127824 */ /* 0x000fc600078e00ff */
[----:B------:R-:W-:Y:S02]  /*3140*/  IADD3 R10, P3, PT, R11, -R24, RZ ;  /* 0x800000180b0a7210 */ /* 0x000fe40007f7e0ff */
[----:B------:R-:W-:-:S04]  /*3150*/  IADD3.X R24, PT, PT, R25, 0x7fffff, RZ, P2, !PT ;  /* 0x007fffff19187810 */ /* 0x000fc800017fe4ff */
[----:B------:R-:W-:Y:S01]  /*3160*/  SEL R11, R24, R25, !P1 ;  /* 0x00000019180b7207 */ /* 0x000fe20004800000 */
[----:B------:R-:W-:-:S04]  /*3170*/  IMAD.WIDE.U32 R24, R32, R27, RZ ;  /* 0x0000001b20187225 */ /* 0x000fc800078e00ff */
[----:B------:R-:W-:Y:S02]  /*3180*/  IMAD.IADD R31, R25, 0x1, R31 ;  /* 0x00000001191f7824 */ /* 0x000fe400078e021f */
[----:B------:R-:W-:-:S04]  /*3190*/  IMAD.WIDE.U32 R24, R24, 0x81, RZ ;  /* 0x0000008118187825 */ /* 0x000fc800078e00ff */
[----:B------:R-:W-:Y:S02]  /*31a0*/  IMAD R31, R31, 0x81, RZ ;  /* 0x000000811f1f7824 */ /* 0x000fe400078e02ff */
[----:B------:R-:W-:Y:S01]  /*31b0*/  IMAD.X R11, R11, 0x1, ~R30, P3 ;  /* 0x000000010b0b7824 */ /* 0x000fe200018e0e1e */
[----:B------:R-:W-:Y:S01]  /*31c0*/  LOP3.LUT R30, R26, 0xfffffff, RZ, 0xc0, !PT ;  /* 0x0fffffff1a1e7812 */ /* 0x000fe200078ec0ff */
[----:B------:R-:W-:-:S04]  /*31d0*/  IMAD.IADD R31, R25, 0x1, R31 ;  /* 0x00000001191f7824 */ /* 0x000fc800078e021f */
[-C--:B------:R-:W-:Y:S01]  /*31e0*/  IMAD.WIDE.U32 R18, R32, R30.reuse, R18 ;  /* 0x0000001e20127225 */ /* 0x080fe200078e0012 */
[----:B------:R-:W-:Y:S02]  /*31f0*/  LOP3.LUT R25, R31, 0x7fffff, RZ, 0xc0, !PT ;  /* 0x007fffff1f197812 */ /* 0x000fe400078ec0ff */
[----:B------:R-:W-:Y:S01]  /*3200*/  SHF.R.U32.HI R31, RZ, 0x17, R31 ;  /* 0x00000017ff1f7819 */ /* 0x000fe2000001161f */
[----:B------:R-:W-:-:S04]  /*3210*/  IMAD R19, R33, R30, R19 ;  /* 0x0000001e21137224 */ /* 0x000fc800078e0213 */
[----:B------:R-:W-:Y:S01]  /*3220*/  IMAD.WIDE.U32 R24, R31, 0x810, R24 ;  /* 0x000008101f187825 */ /* 0x000fe200078e0018 */
[----:B------:R-:W-:-:S03]  /*3230*/  SHF.R.U64 R33, R18, 0x1c, R19 ;  /* 0x0000001c12217819 */ /* 0x000fc60000001213 */
[----:B------:R-:W-:Y:S01]  /*3240*/  VIADD R31, R25, UR4 ;  /* 0x00000004191f7c36 */ /* 0x000fe20008000000 */
[C---:B------:R-:W-:Y:S01]  /*3250*/  ISETP.GT.U32.AND P1, PT, R24.reuse, -0x811, PT ;  /* 0xfffff7ef1800780c */ /* 0x040fe20003f24070 */
[----:B------:R-:W-:-:S03]  /*3260*/  IMAD.SHL.U32 R25, R24, 0x10, RZ ;  /* 0x0000001018197824 */ /* 0x000fc600078e00ff */
[----:B------:R-:W-:Y:S02]  /*3270*/  SHF.L.U64.HI R24, R24, 0x4, R31 ;  /* 0x0000000418187819 */ /* 0x000fe4000001021f */
[----:B------:R-:W-:Y:S02]  /*3280*/  IADD3 R32, P2, PT, R25, 0x8100, RZ ;  /* 0x0000810019207810 */ /* 0x000fe40007f5e0ff */
[----:B------:R-:W-:Y:S02]  /*3290*/  ISETP.GT.U32.AND.EX P1, PT, R31, 0x7fffff, PT, P1 ;  /* 0x007fffff1f00780c */ /* 0x000fe40003f24110 */
[----:B------:R-:W-:Y:S02]  /*32a0*/  IADD3.X R31, PT, PT, R24, -0x8000000, RZ, P2, !PT ;  /* 0xf8000000181f7810 */ /* 0x000fe400017fe4ff */
[----:B------:R-:W-:Y:S02]  /*32b0*/  SEL R32, R32, R25, P1 ;  /* 0x0000001920207207 */ /* 0x000fe40000800000 */
[----:B------:R-:W-:Y:S01]  /*32c0*/  SEL R31, R31, R24, P1 ;  /* 0x000000181f1f7207 */ /* 0x000fe20000800000 */
[----:B------:R-:W-:-:S04]  /*32d0*/  IMAD.WIDE.U32 R24, R30, R34, RZ ;  /* 0x000000221e187225 */ /* 0x000fc800078e00ff */
[----:B------:R-:W-:Y:S02]  /*32e0*/  VIADD R25, R25, UR4 ;  /* 0x0000000419197c36 */ /* 0x000fe40008000000 */
[----:B------:R-:W-:-:S04]  /*32f0*/  IMAD.WIDE.U32 R24, R33, 0x810, R24 ;  /* 0x0000081021187825 */ /* 0x000fc800078e0018 */
[C---:B------:R-:W-:Y:S01]  /*3300*/  IMAD.SHL.U32 R33, R18.reuse, 0x8000000, RZ ;  /* 0x0800000012217824 */ /* 0x040fe200078e00ff */
[--C-:B------:R-:W-:Y:S02]  /*3310*/  SHF.L.U64.HI R18, R18, 0x1b, R19.reuse ;  /* 0x0000001b12127819 */ /* 0x100fe40000010213 */
[----:B------:R-:W-:Y:S02]  /*3320*/  SHF.R.U32.HI R19, RZ, 0x1c, R19 ;  /* 0x0000001cff137819 */ /* 0x000fe40000011613 */
[----:B------:R-:W-:Y:S02]  /*3330*/  LOP3.LUT R33, R33, 0xf8000000, RZ, 0xc0, !PT ;  /* 0xf800000021217812 */ /* 0x000fe400078ec0ff */
[----:B------:R-:W-:Y:S01]  /*3340*/  LOP3.LUT R18, R18, 0x7fffff, RZ, 0xc0, !PT ;  /* 0x007fffff12127812 */ /* 0x000fe200078ec0ff */
[----:B------:R-:W-:Y:S01]  /*3350*/  IMAD R19, R19, 0x810, RZ ;  /* 0x0000081013137824 */ /* 0x000fe200078e02ff */
[----:B------:R-:W-:Y:S02]  /*3360*/  IADD3 R32, P1, P2, R32, R24, R33 ;  /* 0x0000001820207210 */ /* 0x000fe40007a3e021 */
[----:B------:R-:W-:Y:S01]  /*3370*/  SHF.R.U64 R33, R26, 0x1b, R23 ;  /* 0x0000001b1a217819 */ /* 0x000fe20000001217 */
[----:B------:R-:W-:Y:S01]  /*3380*/  IMAD.IADD R24, R25, 0x1, R19 ;  /* 0x0000000119187824 */ /* 0x000fe200078e0213 */
[----:B------:R-:W-:-:S02]  /*3390*/  SHF.R.U32.HI R23, RZ, 0x1b, R23 ;  /* 0x0000001bff177819 */ /* 0x000fc40000011617 */
[----:B------:R-:W-:Y:S02]  /*33a0*/  LOP3.LUT R26, R26, 0x7ffffff, RZ, 0xc0, !PT ;  /* 0x07ffffff1a1a7812 */ /* 0x000fe400078ec0ff */
[----:B------:R-:W-:Y:S01]  /*33b0*/  IADD3.X R31, PT, PT, R31, R24, R18, P1, P2 ;  /* 0x000000181f1f7210 */ /* 0x000fe20000fe4412 */
[C---:B------:R-:W-:Y:S02]  /*33c0*/  IMAD R24, R29.reuse, R33, RZ ;  /* 0x000000211d187224 */ /* 0x040fe400078e02ff */
[----:B------:R-:W-:Y:S02]  /*33d0*/  IMAD R29, R29, R26, RZ ;  /* 0x0000001a1d1d7224 */ /* 0x000fe400078e02ff */
[----:B------:R-:W-:Y:S02]  /*33e0*/  IMAD R35, R23, R27, R24 ;  /* 0x0000001b17237224 */ /* 0x000fe400078e0218 */
[----:B------:R-:W-:-:S04]  /*33f0*/  IMAD.WIDE.U32 R24, R27, R33, RZ ;  /* 0x000000211b187225 */ /* 0x000fc800078e00ff */
[----:B------:R-:W-:Y:S02]  /*3400*/  IMAD.IADD R25, R25, 0x1, R35 ;  /* 0x0000000119197824 */ /* 0x000fe400078e0223 */
[----:B------:R-:W-:-:S04]  /*3410*/  IMAD.WIDE.U32 R18, R27, R26, RZ ;  /* 0x0000001a1b127225 */ /* 0x000fc800078e00ff */
[----:B------:R-:W-:-:S04]  /*3420*/  IMAD.WIDE.U32 R34, R24, 0x81, RZ ;  /* 0x0000008118227825 */ /* 0x000fc800078e00ff */
[----:B------:R-:W-:Y:S02]  /*3430*/  IMAD R25, R25, 0x81, RZ ;  /* 0x0000008119197824 */ /* 0x000fe400078e02ff */
[----:B------:R-:W-:Y:S02]  /*3440*/  IMAD.IADD R19, R19, 0x1, R29 ;  /* 0x0000000113137824 */ /* 0x000fe400078e021d */
[----:B------:R-:W-:Y:S02]  /*3450*/  IMAD.IADD R24, R35, 0x1, R25 ;  /* 0x0000000123187824 */ /* 0x000fe400078e0219 */
[----:B------:R-:W-:Y:S01]  /*3460*/  IMAD R25, R23, R30, RZ ;  /* 0x0000001e17197224 */ /* 0x000fe200078e02ff */
[C---:B------:R-:W-:Y:S01]  /*3470*/  SHF.L.U64.HI R19, R18.reuse, 0x1, R19 ;  /* 0x0000000112137819 */ /* 0x040fe20000010213 */
[----:B------:R-:W-:Y:S01]  /*3480*/  IMAD.SHL.U32 R18, R18, 0x2, RZ ;  /* 0x0000000212127824 */ /* 0x000fe200078e00ff */
[----:B------:R-:W-:Y:S01]  /*3490*/  LOP3.LUT R35, R24, 0x7fffff, RZ, 0xc0, !PT ;  /* 0x007fffff18237812 */ /* 0x000fe200078ec0ff */
[----:B------:R-:W-:Y:S01]  /*34a0*/  IMAD.WIDE.U32 R26, R30, R26, RZ ;  /* 0x0000001a1e1a7225 */ /* 0x000fe200078e00ff */
[----:B------:R-:W-:-:S03]  /*34b0*/  SHF.R.U32.HI R23, RZ, 0x17, R24 ;  /* 0x00000017ff177819 */ /* 0x000fc60000011618 */
[----:B------:R-:W-:Y:S01]  /*34c0*/  IMAD.WIDE.U32 R18, R33, R30, R18 ;  /* 0x0000001e21127225 */ /* 0x000fe200078e0012 */
[----:B------:R-:W-:Y:S02]  /*34d0*/  LOP3.LUT R33, R31, 0x7fffff, RZ, 0xc0, !PT ;  /* 0x007fffff1f217812 */ /* 0x000fe400078ec0ff */
[----:B------:R-:W-:Y:S01]  /*34e0*/  SHF.R.U32.HI R31, RZ, 0x17, R31 ;  /* 0x00000017ff1f7819 */ /* 0x000fe2000001161f */
[----:B------:R-:W-:-:S04]  /*34f0*/  IMAD.WIDE.U32 R34, R23, 0x810, R34 ;  /* 0x0000081017227825 */ /* 0x000fc800078e0022 */
[----:B------:R-:W-:Y:S01]  /*3500*/  IMAD.IADD R19, R19, 0x1, R25 ;  /* 0x0000000113137824 */ /* 0x000fe200078e0219 */
[C---:B------:R-:W-:Y:S01]  /*3510*/  ISETP.GT.U32.AND P1, PT, R34.reuse, -0x811, PT ;  /* 0xfffff7ef2200780c */ /* 0x040fe20003f24070 */
[----:B------:R-:W-:Y:S02]  /*3520*/  VIADD R29, R35, UR5 ;  /* 0x00000005231d7c36 */ /* 0x000fe40008000000 */
[----:B------:R-:W-:Y:S01]  /*3530*/  IMAD.SHL.U32 R25, R34, 0x10, RZ ;  /* 0x0000001022197824 */ /* 0x000fe200078e00ff */
[C---:B------:R-:W-:Y:S01]  /*3540*/  SHF.R.U64 R24, R18.reuse, 0x1c, R19 ;  /* 0x0000001c12187819 */ /* 0x040fe20000001213 */
[----:B------:R-:W-:Y:S01]  /*3550*/  IMAD.SHL.U32 R23, R18, 0x8000000, RZ ;  /* 0x0800000012177824 */ /* 0x000fe200078e00ff */
[----:B------:R-:W-:Y:S01]  /*3560*/  SHF.L.U64.HI R34, R34, 0x4, R29 ;  /* 0x0000000422227819 */ /* 0x000fe2000001021d */
[----:B------:R-:W-:Y:S01]  /*3570*/  VIADD R27, R27, UR4 ;  /* 0x000000041b1b7c36 */ /* 0x000fe20008000000 */
[----:B------:R-:W-:Y:S01]  /*3580*/  ISETP.GT.U32.AND.EX P1, PT, R29, 0x7fffff, PT, P1 ;  /* 0x007fffff1d00780c */ /* 0x000fe20003f24110 */
[----:B------:R-:W-:Y:S01]  /*3590*/  IMAD.WIDE.U32 R32, R31, 0x810, R32 ;  /* 0x000008101f207825 */ /* 0x000fe200078e0020 */
[----:B------:R-:W-:-:S02]  /*35a0*/  IADD3 R30, P2, PT, R25, 0x8100, RZ ;  /* 0x00008100191e7810 */ /* 0x000fc40007f5e0ff */
[----:B------:R-:W-:Y:S01]  /*35b0*/  SHF.L.U64.HI R18, R18, 0x1b, R19 ;  /* 0x0000001b12127819 */ /* 0x000fe20000010213 */
[----:B------:R-:W-:Y:S01]  /*35c0*/  IMAD.WIDE.U32 R26, R24, 0x810, R26 ;  /* 0x00000810181a7825 */ /* 0x000fe200078e001a */
[----:B------:R-:W-:Y:S02]  /*35d0*/  LOP3.LUT R24, R23, 0xf8000000, RZ, 0xc0, !PT ;  /* 0xf800000017187812 */ /* 0x000fe400078ec0ff */
[----:B------:R-:W-:Y:S02]  /*35e0*/  SEL R25, R30, R25, P1 ;  /* 0x000000191e197207 */ /* 0x000fe40000800000 */
[----:B------:R-:W-:Y:S02]  /*35f0*/  IADD3.X R23, PT, PT, R34, -0x8000000, RZ, P2, !PT ;  /* 0xf800000022177810 */ /* 0x000fe400017fe4ff */
[----:B------:R-:W-:Y:S02]  /*3600*/  SHF.R.U32.HI R19, RZ, 0x1c, R19 ;  /* 0x0000001cff137819 */ /* 0x000fe40000011613 */
[----:B------:R-:W-:-:S02]  /*3610*/  IADD3 R26, P2, P3, R25, R26, R24 ;  /* 0x0000001a191a7210 */ /* 0x000fc40007b5e018 */
[----:B------:R-:W-:Y:S01]  /*3620*/  SEL R34, R23, R34, P1 ;  /* 0x0000002217227207 */ /* 0x000fe20000800000 */
[----:B------:R-:W-:Y:S01]  /*3630*/  IMAD R19, R19, 0x810, RZ ;  /* 0x0000081013137824 */ /* 0x000fe200078e02ff */
[----:B------:R-:W-:Y:S02]  /*3640*/  LOP3.LUT R23, R28, 0x7fffff, RZ, 0xc0, !PT ;  /* 0x007fffff1c177812 */ /* 0x000fe400078ec0ff */
[----:B------:R-:W-:Y:S01]  /*3650*/  SHF.R.U32.HI R25, RZ, 0x17, R28 ;  /* 0x00000017ff197819 */ /* 0x000fe2000001161c */
[----:B------:R-:W-:Y:S01]  /*3660*/  IMAD.IADD R19, R27, 0x1, R19 ;  /* 0x000000011b137824 */ /* 0x000fe200078e0213 */
[----:B------:R-:W-:-:S03]  /*3670*/  LOP3.LUT R18, R18, 0x7fffff, RZ, 0xc0, !PT ;  /* 0x007fffff12127812 */ /* 0x000fc600078ec0ff */
[----:B------:R-:W-:Y:S01]  /*3680*/  IMAD.WIDE.U32 R22, R25, 0x810, R22 ;  /* 0x0000081019167825 */ /* 0x000fe200078e0016 */
[----:B------:R-:W-:Y:S02]  /*3690*/  IADD3.X R19, PT, PT, R34, R19, R18, P2, P3 ;  /* 0x0000001322137210 */ /* 0x000fe400017e6412 */
[----:B------:R-:W-:Y:S01]  /*36a0*/  ISETP.GT.U32.AND P2, PT, R32, -0x811, PT ;  /* 0xfffff7ef2000780c */ /* 0x000fe20003f44070 */
[----:B------:R-:W-:Y:S01]  /*36b0*/  VIADD R27, R23, UR4 ;  /* 0x00000004171b7c36 */ /* 0x000fe20008000000 */
[----:B------:R-:W-:Y:S01]  /*36c0*/  ISETP.GT.U32.AND P1, PT, R22, -0x811, PT ;  /* 0xfffff7ef1600780c */ /* 0x000fe20003f24070 */
[----:B------:R-:W-:Y:S01]  /*36d0*/  VIADD R18, R33, UR5 ;  /* 0x0000000521127c36 */ /* 0x000fe20008000000 */
[----:B------:R-:W-:Y:S02]  /*36e0*/  IADD3 R33, P4, PT, R32, 0x810, RZ ;  /* 0x0000081020217810 */ /* 0x000fe40007f9e0ff */
[----:B------:R-:W-:Y:S02]  /*36f0*/  IADD3 R23, P3, PT, R22, 0x810, RZ ;  /* 0x0000081016177810 */ /* 0x000fe40007f7e0ff */
[----:B------:R-:W-:-:S02]  /*3700*/  ISETP.GT.U32.AND.EX P1, PT, R27, 0x7fffff, PT, P1 ;  /* 0x007fffff1b00780c */ /* 0x000fc40003f24110 */
[C---:B------:R-:W-:Y:S02]  /*3710*/  ISETP.GT.U32.AND.EX P2, PT, R18.reuse, 0x7fffff, PT, P2 ;  /* 0x007fffff1200780c */ /* 0x040fe40003f44120 */
[----:B------:R-:W-:Y:S02]  /*3720*/  IADD3.X R25, PT, PT, R18, -0x800000, RZ, P4, !PT ;  /* 0xff80000012197810 */ /* 0x000fe400027fe4ff */
[----:B------:R-:W-:Y:S02]  /*3730*/  IADD3.X R28, PT, PT, R27, -0x800000, RZ, P3, !PT ;  /* 0xff8000001b1c7810 */ /* 0x000fe40001ffe4ff */
[----:B------:R-:W-:Y:S02]  /*3740*/  SEL R22, R23, R22, P1 ;  /* 0x0000001617167207 */ /* 0x000fe40000800000 */
[----:B------:R-:W-:Y:S02]  /*3750*/  SEL R33, R33, R32, P2 ;  /* 0x0000002021217207 */ /* 0x000fe40001000000 */
[----:B------:R-:W-:-:S02]  /*3760*/  SEL R25, R25, R18, P2 ;  /* 0x0000001219197207 */ /* 0x000fc40001000000 */
[----:B------:R-:W-:Y:S02]  /*3770*/  SEL R28, R28, R27, P1 ;  /* 0x0000001b1c1c7207 */ /* 0x000fe40000800000 */
[C---:B------:R-:W-:Y:S02]  /*3780*/  IADD3 R23, P2, PT, R22.reuse, -0x810, RZ ;  /* 0xfffff7f016177810 */ /* 0x040fe40007f5e0ff */
[----:B------:R-:W-:Y:S02]  /*3790*/  ISETP.GE.U32.AND P1, PT, R22, R33, PT ;  /* 0x000000211600720c */ /* 0x000fe40003f26070 */
[----:B------:R-:W-:Y:S02]  /*37a0*/  IADD3.X R24, PT, PT, R28, 0x7fffff, RZ, P2, !PT ;  /* 0x007fffff1c187810 */ /* 0x000fe400017fe4ff */
[----:B------:R-:W-:Y:S02]  /*37b0*/  IADD3 R12, P2, PT, R12, -0x1, RZ ;  /* 0xffffffff0c0c7810 */ /* 0x000fe40007f5e0ff */
[----:B------:R-:W-:-:S02]  /*37c0*/  LOP3.LUT R27, R19, 0x7fffff, RZ, 0xc0, !PT ;  /* 0x007fffff131b7812 */ /* 0x000fc400078ec0ff */
[----:B------:R-:W-:Y:S02]  /*37d0*/  IADD3.X R13, PT, PT, R13, -0x1, RZ, P2, !PT ;  /* 0xffffffff0d0d7810 */ /* 0x000fe400017fe4ff */
[----:B------:R-:W-:Y:S02]  /*37e0*/  SHF.R.U32.HI R19, RZ, 0x17, R19 ;  /* 0x00000017ff137819 */ /* 0x000fe40000011613 */
[----:B------:R-:W-:Y:S02]  /*37f0*/  ISETP.NE.U32.AND P2, PT, R12, RZ, PT ;  /* 0x000000ff0c00720c */ /* 0x000fe40003f45070 */
[----:B------:R-:W-:Y:S01]  /*3800*/  ISETP.GE.U32.AND.EX P1, PT, R28, R25, PT, P1 ;  /* 0x000000191c00720c */ /* 0x000fe20003f26110 */
[----:B------:R-:W-:Y:S01]  /*3810*/  IMAD.WIDE.U32 R26, R19, 0x810, R26 ;  /* 0x00000810131a7825 */ /* 0x000fe200078e001a */
[----:B------:R-:W-:Y:S02]  /*3820*/  ISETP.NE.AND.EX P2, PT, R13, RZ, PT, P2 ;  /* 0x000000ff0d00720c */ /* 0x000fe40003f45320 */
[----:B------:R-:W-:Y:S01]  /*3830*/  SEL R22, R23, R22, !P1 ;  /* 0x0000001617167207 */ /* 0x000fe20004800000 */
[----:B------:R-:W-:Y:S01]  /*3840*/  VIADD R18, R27, UR4 ;  /* 0x000000041b127c36 */ /* 0x000fe20008000000 */
[----:B------:R-:W-:-:S02]  /*3850*/  SEL R24, R24, R28, !P1 ;  /* 0x0000001c18187207 */ /* 0x000fc40004800000 */
[----:B------:R-:W-:Y:S02]  /*3860*/  ISETP.GT.U32.AND P1, PT, R26, -0x811, PT ;  /* 0xfffff7ef1a00780c */ /* 0x000fe40003f24070 */
[----:B------:R-:W-:Y:S02]  /*3870*/  IADD3 R33, P3, PT, R22, -R33, RZ ;  /* 0x8000002116217210 */ /* 0x000fe40007f7e0ff */
[----:B------:R-:W-:Y:S02]  /*3880*/  IADD3 R19, P4, PT, R26, 0x810, RZ ;  /* 0x000008101a137810 */ /* 0x000fe40007f9e0ff */
[----:B------:R-:W-:Y:S01]  /*3890*/  ISETP.GT.U32.AND.EX P1, PT, R18, 0x7fffff, PT, P1 ;  /* 0x007fffff1200780c */ /* 0x000fe20003f24110 */
[----:B------:R-:W-:Y:S01]  /*38a0*/  IMAD.X R22, R24, 0x1, ~R25, P3 ;  /* 0x0000000118167824 */ /* 0x000fe200018e0e19 */
[----:B------:R-:W-:Y:S02]  /*38b0*/  IADD3.X R23, PT, PT, R18, -0x800000, RZ, P4, !PT ;  /* 0xff80000012177810 */ /* 0x000fe400027fe4ff */
[----:B------:R-:W-:Y:S01]  /*38c0*/  SEL R26, R19, R26, P1 ;  /* 0x0000001a131a7207 */ /* 0x000fe20000800000 */
[----:B------:R-:W-:Y:S01]  /*38d0*/  IMAD.MOV.U32 R19, RZ, RZ, R22 ;  /* 0x000000ffff137224 */ /* 0x000fe200078e0016 */
[----:B------:R-:W-:Y:S01]  /*38e0*/  SEL R23, R23, R18, P1 ;  /* 0x0000001217177207 */ /* 0x000fe20000800000 */
[----:B------:R-:W-:Y:S01]  /*38f0*/  IMAD.MOV.U32 R18, RZ, RZ, R33 ;  /* 0x000000ffff127224 */ /* 0x000fe200078e0021 */
[----:B------:R-:W-:Y:S06]  /*3900*/  @P2 BRA `(.L_x_15) ;  /* 0xffffffec00f42947 */ /* 0x000fec000383ffff */
.L_x_14:
[----:B------:R-:W-:Y:S05]  /*3910*/  BSYNC.RECONVERGENT B2 ;  /* 0x0000000000027941 */ /* 0x000fea0003800200 */
.L_x_13:
[----:B------:R-:W-:Y:S01]  /*3920*/  ISETP.NE.AND.EX P2, PT, R8, RZ, PT, P0 ;  /* 0x000000ff0800720c */ /* 0x000fe20003f45300 */
[----:B------:R-:W-:Y:S01]  /*3930*/  UMOV UR4, URZ ;  /* 0x000000ff00047c82 */ /* 0x000fe20008000000 */
[C---:B------:R-:W-:Y:S01]  /*3940*/  ISETP.GT.U32.AND P1, PT, R20.reuse, -0x811, PT ;  /* 0xfffff7ef1400780c */ /* 0x040fe20003f24070 */
[----:B------:R-:W-:Y:S01]  /*3950*/  VIADD R11, R21, UR4 ;  /* 0x00000004150b7c36 */ /* 0x000fe20008000000 */
[----:B------:R-:W-:Y:S01]  /*3960*/  IADD3 R9, P3, PT, R20, 0x810, RZ ;  /* 0x0000081014097810 */ /* 0x000fe20007f7e0ff */
[----:B------:R-:W-:Y:S02]  /*3970*/  IMAD.MOV.U32 R12, RZ, RZ, R16 ;  /* 0x000000ffff0c7224 */ /* 0x000fe400078e0010 */
[----:B------:R-:W-:Y:S01]  /*3980*/  IMAD.MOV.U32 R13, RZ, RZ, R17 ;  /* 0x000000ffff0d7224 */ /* 0x000fe200078e0011 */
[C---:B------:R-:W-:Y:S02]  /*3990*/  ISETP.GT.U32.AND.EX P0, PT, R11.reuse, 0x7fffff, PT, P1 ;  /* 0x007fffff0b00780c */ /* 0x040fe40003f04110 */
[----:B------:R-:W-:-:S02]  /*39a0*/  IADD3.X R2, PT, PT, R11, -0x800000, RZ, P3, !PT ;  /* 0xff8000000b027810 */ /* 0x000fc40001ffe4ff */
[----:B------:R-:W-:Y:S02]  /*39b0*/  SEL R16, R9, R20, P0 ;  /* 0x0000001409107207 */ /* 0x000fe40000000000 */
        /* <DEDUP_REMOVED lines=10> */
.L_x_16:
        /* <DEDUP_REMOVED lines=10> */
[----:B------:R-:W-:-:S02]  /*3b00*/  IMAD.IADD R23, R23, 0x1, R25 ;  /* 0x0000000117177824 */ /* 0x000fc400078e0219 */
[----:B------:R-:W-:-:S04]  /*3b10*/  IMAD.WIDE.U32 R24, R22, R27, RZ ;  /* 0x0000001b16187225 */ /* 0x000fc800078e00ff */
[----:B------:R-:W-:Y:S02]  /*3b20*/  IMAD R17, R23, R27, RZ ;  /* 0x0000001b17117224 */ /* 0x000fe400078e02ff */
[----:B------:R-:W-:-:S04]  /*3b30*/  IMAD.WIDE.U32 R26, R27, R28, RZ ;  /* 0x0000001c1b1a7225 */ /* 0x000fc800078e00ff */
[C---:B------:R-:W-:Y:S02]  /*3b40*/  IMAD R17, R33.reuse, R22, R17 ;  /* 0x0000001621117224 */ /* 0x040fe400078e0211 */
[----:B------:R-:W-:Y:S02]  /*3b50*/  IMAD R33, R33, R28, RZ ;  /* 0x0000001c21217224 */ /* 0x000fe400078e02ff */
[----:B------:R-:W-:Y:S02]  /*3b60*/  IMAD.IADD R17, R25, 0x1, R17 ;  /* 0x0000000119117824 */ /* 0x000fe400078e0211 */
[----:B------:R-:W-:Y:S02]  /*3b70*/  IMAD.IADD R27, R27, 0x1, R33 ;  /* 0x000000011b1b7824 */ /* 0x000fe400078e0221 */
[----:B------:R-:W-:Y:S01]  /*3b80*/  IMAD.SHL.U32 R31, R31, 0x2, RZ ;  /* 0x000000021f1f7824 */ /* 0x000fe200078e00ff */
[----:B------:R-:W-:Y:S02]  /*3b90*/  LOP3.LUT R25, R17, 0x7fffff, RZ, 0xc0, !PT ;  /* 0x007fffff11197812 */ /* 0x000fe400078ec0ff */
[----:B------:R-:W-:-:S05]  /*3ba0*/  SHF.R.U32.HI R17, RZ, 0x17, R17 ;  /* 0x00000017ff117819 */ /* 0x000fca0000011611 */
[----:B------:R-:W-:-:S04]  /*3bb0*/  IMAD.WIDE.U32 R24, R17, 0x810, R24 ;  /* 0x0000081011187825 */ /* 0x000fc800078e0018 */
[----:B------:R-:W-:Y:S01]  /*3bc0*/  VIADD R33, R25, UR4 ;  /* 0x0000000419217c36 */ /* 0x000fe20008000000 */
[C---:B------:R-:W-:Y:S01]  /*3bd0*/  ISETP.GT.U32.AND P0, PT, R24.reuse, -0x811, PT ;  /* 0xfffff7ef1800780c */ /* 0x040fe20003f04070 */
[----:B------:R-:W-:-:S03]  /*3be0*/  IMAD.SHL.U32 R25, R24, 0x10, RZ ;  /* 0x0000001018197824 */ /* 0x000fc600078e00ff */
[----:B------:R-:W-:Y:S02]  /*3bf0*/  SHF.L.U64.HI R17, R24, 0x4, R33 ;  /* 0x0000000418117819 */ /* 0x000fe40000010221 */
[----:B------:R-:W-:Y:S02]  /*3c00*/  ISETP.GT.U32.AND.EX P0, PT, R33, 0x7fffff, PT, P0 ;  /* 0x007fffff2100780c */ /* 0x000fe40003f04100 */
[----:B------:R-:W-:Y:S02]  /*3c10*/  IADD3 R32, P1, PT, R25, 0x8100, RZ ;  /* 0x0000810019207810 */ /* 0x000fe40007f3e0ff */
[----:B------:R-:W-:Y:S02]  /*3c20*/  LOP3.LUT R33, R16, 0x7ffffff, RZ, 0xc0, !PT ;  /* 0x07ffffff10217812 */ /* 0x000fe400078ec0ff */
[----:B------:R-:W-:Y:S02]  /*3c30*/  SEL R32, R32, R25, P0 ;  /* 0x0000001920207207 */ /* 0x000fe40000000000 */
[----:B------:R-:W-:Y:S01]  /*3c40*/  IADD3.X R16, PT, PT, R17, -0x8000000, RZ, P1, !PT ;  /* 0xf800000011107810 */ /* 0x000fe20000ffe4ff */
[----:B------:R-:W-:-:S03]  /*3c50*/  IMAD.WIDE.U32 R26, R31, R33, R26 ;  /* 0x000000211f1a7225 */ /* 0x000fc600078e001a */
[----:B------:R-:W-:Y:S01]  /*3c60*/  SEL R17, R16, R17, P0 ;  /* 0x0000001110117207 */ /* 0x000fe20000000000 */
[----:B------:R-:W-:-:S04]  /*3c70*/  IMAD.WIDE.U32 R24, R33, R28, RZ ;  /* 0x0000001c21187225 */ /* 0x000fc800078e00ff */
[----:B------:R-:W-:Y:S02]  /*3c80*/  IMAD R33, R30, R33, RZ ;  /* 0x000000211e217224 */ /* 0x000fe400078e02ff */
[----:B------:R-:W-:Y:S02]  /*3c90*/  VIADD R25, R25, UR4 ;  /* 0x0000000419197c36 */ /* 0x000fe40008000000 */
[----:B------:R-:W-:Y:S02]  /*3ca0*/  IMAD.IADD R16, R27, 0x1, R33 ;  /* 0x000000011b107824 */ /* 0x000fe400078e0221 */
[----:B------:R-:W-:-:S03]  /*3cb0*/  IMAD.SHL.U32 R33, R26, 0x8000000, RZ ;  /* 0x080000001a217824 */ /* 0x000fc600078e00ff */
[----:B------:R-:W-:Y:S02]  /*3cc0*/  SHF.R.U64 R27, R26, 0x1c, R16 ;  /* 0x0000001c1a1b7819 */ /* 0x000fe40000001210 */
[----:B------:R-:W-:-:S03]  /*3cd0*/  LOP3.LUT R33, R33, 0xf8000000, RZ, 0xc0, !PT ;  /* 0xf800000021217812 */ /* 0x000fc600078ec0ff */
[----:B------:R-:W-:Y:S01]  /*3ce0*/  IMAD.WIDE.U32 R24, R27, 0x810, R24 ;  /* 0x000008101b187825 */ /* 0x000fe200078e0018 */
[--C-:B------:R-:W-:Y:S02]  /*3cf0*/  SHF.L.U64.HI R27, R26, 0x1b, R16.reuse ;  /* 0x0000001b1a1b7819 */ /* 0x100fe40000010210 */
[----:B------:R-:W-:-:S05]  /*3d00*/  SHF.R.U32.HI R16, RZ, 0x1c, R16 ;  /* 0x0000001cff107819 */ /* 0x000fca0000011610 */
[----:B------:R-:W-:Y:S01]  /*3d10*/  IMAD R35, R16, 0x810, RZ ;  /* 0x0000081010237824 */ /* 0x000fe200078e02ff */
[----:B------:R-:W-:Y:S02]  /*3d20*/  IADD3 R16, P3, P2, R32, R24, R33 ;  /* 0x0000001820107210 */ /* 0x000fe40007a7e021 */
[C---:B------:R-:W-:Y:S01]  /*3d30*/  SHF.R.U64 R33, R12.reuse, 0x1b, R21 ;  /* 0x0000001b0c217819 */ /* 0x040fe20000001215 */
[----:B------:R-:W-:Y:S01]  /*3d40*/  IMAD.IADD R26, R25, 0x1, R35 ;  /* 0x00000001191a7824 */ /* 0x000fe200078e0223 */
[----:B------:R-:W-:Y:S02]  /*3d50*/  SHF.R.U32.HI R35, RZ, 0x1b, R21 ;  /* 0x0000001bff237819 */ /* 0x000fe40000011615 */
[----:B------:R-:W-:Y:S01]  /*3d60*/  LOP3.LUT R12, R12, 0x7ffffff, RZ, 0xc0, !PT ;  /* 0x07ffffff0c0c7812 */ /* 0x000fe200078ec0ff */
[----:B------:R-:W-:-:S04]  /*3d70*/  IMAD.WIDE.U32 R24, R33, R28, RZ ;  /* 0x0000001c21187225 */ /* 0x000fc800078e00ff */
[----:B------:R-:W-:Y:S02]  /*3d80*/  IMAD R21, R35, R28, RZ ;  /* 0x0000001c23157224 */ /* 0x000fe400078e02ff */
[----:B------:R-:W-:-:S04]  /*3d90*/  IMAD.WIDE.U32 R36, R28, R12, RZ ;  /* 0x0000000c1c247225 */ /* 0x000fc800078e00ff */
[----:B------:R-:W-:Y:S02]  /*3da0*/  IMAD.IADD R25, R25, 0x1, R21 ;  /* 0x0000000119197824 */ /* 0x000fe400078e0215 */
[-C--:B------:R-:W-:Y:S02]  /*3db0*/  IMAD R21, R23, R33.reuse, RZ ;  /* 0x0000002117157224 */ /* 0x080fe400078e02ff */
[----:B------:R-:W-:Y:S02]  /*3dc0*/  VIADD R37, R37, UR4 ;  /* 0x0000000425257c36 */ /* 0x000fe40008000000 */
[----:B------:R-:W-:Y:S02]  /*3dd0*/  IMAD R21, R35, R22, R21 ;  /* 0x0000001623157224 */ /* 0x000fe400078e0215 */
[----:B------:R-:W-:-:S04]  /*3de0*/  IMAD.WIDE.U32 R22, R22, R33, RZ ;  /* 0x0000002116167225 */ /* 0x000fc800078e00ff */
[----:B------:R-:W-:-:S04]  /*3df0*/  IMAD.WIDE.U32 R34, R12, R31, R24 ;  /* 0x0000001f0c227225 */ /* 0x000fc800078e0018 */
[----:B------:R-:W-:Y:S02]  /*3e00*/  IMAD R25, R30, R12, RZ ;  /* 0x0000000c1e197224 */ /* 0x000fe400078e02ff */
[----:B------:R-:W-:Y:S02]  /*3e10*/  IMAD.IADD R21, R23, 0x1, R21 ;  /* 0x0000000117157824 */ /* 0x000fe400078e0215 */
[----:B------:R-:W-:Y:S01]  /*3e20*/  IMAD.IADD R32, R35, 0x1, R25 ;  /* 0x0000000123207824 */ /* 0x000fe200078e0219 */
[----:B------:R-:W-:Y:S01]  /*3e30*/  SHF.R.U32.HI R35, RZ, 0x16, R20 ;  /* 0x00000016ff237819 */ /* 0x000fe20000011614 */
[----:B------:R-:W-:Y:S01]  /*3e40*/  IMAD.SHL.U32 R33, R29, 0x2, RZ ;  /* 0x000000021d217824 */ /* 0x000fe200078e00ff */
[----:B------:R-:W-:Y:S02]  /*3e50*/  LOP3.LUT R23, R21, 0x7fffff, RZ, 0xc0, !PT ;  /* 0x007fffff15177812 */ /* 0x000fe400078ec0ff */
[----:B------:R-:W-:Y:S01]  /*3e60*/  SHF.R.U32.HI R25, RZ, 0x17, R21 ;  /* 0x00000017ff197819 */ /* 0x000fe20000011615 */
[C---:B------:R-:W-:Y:S01]  /*3e70*/  IMAD.SHL.U32 R21, R34.reuse, 0x8000000, RZ ;  /* 0x0800000022157824 */ /* 0x040fe200078e00ff */
[----:B------:R-:W-:-:S02]  /*3e80*/  SHF.R.U64 R31, R34, 0x1c, R32 ;  /* 0x0000001c221f7819 */ /* 0x000fc40000001220 */
[----:B------:R-:W-:Y:S01]  /*3e90*/  SHF.L.U64.HI R30, R34, 0x1b, R32 ;  /* 0x0000001b221e7819 */ /* 0x000fe20000010220 */
[----:B------:R-:W-:Y:S01]  /*3ea0*/  IMAD.WIDE.U32 R24, R25, 0x810, R22 ;  /* 0x0000081019187825 */ /* 0x000fe200078e0016 */
[----:B------:R-:W-:Y:S02]  /*3eb0*/  SHF.R.U32.HI R32, RZ, 0x1c, R32 ;  /* 0x0000001cff207819 */ /* 0x000fe40000011620 */
[----:B------:R-:W-:Y:S01]  /*3ec0*/  LOP3.LUT R30, R30, 0x7fffff, RZ, 0xc0, !PT ;  /* 0x007fffff1e1e7812 */ /* 0x000fe200078ec0ff */
[----:B------:R-:W-:Y:S01]  /*3ed0*/  VIADD R12, R25, UR4 ;  /* 0x00000004190c7c36 */ /* 0x000fe20008000000 */
[----:B------:R-:W-:Y:S01]  /*3ee0*/  ISETP.GT.U32.AND P0, PT, R24, -0x811, PT ;  /* 0xfffff7ef1800780c */ /* 0x000fe20003f04070 */
[----:B------:R-:W-:-:S03]  /*3ef0*/  IMAD.WIDE.U32 R22, R31, 0x810, R36 ;  /* 0x000008101f167825 */ /* 0x000fc600078e0024 */
[C---:B------:R-:W-:Y:S01]  /*3f00*/  SHF.L.U64.HI R28, R24.reuse, 0x4, R12 ;  /* 0x00000004181c7819 */ /* 0x040fe2000001020c */
[----:B------:R-:W-:Y:S01]  /*3f10*/  IMAD.SHL.U32 R31, R24, 0x10, RZ ;  /* 0x00000010181f7824 */ /* 0x000fe200078e00ff */
[C---:B------:R-:W-:Y:S01]  /*3f20*/  LOP3.LUT R24, R33.reuse, 0x1ffffffe, RZ, 0xc0, !PT ;  /* 0x1ffffffe21187812 */ /* 0x040fe200078ec0ff */
[----:B------:R-:W-:Y:S01]  /*3f30*/  IMAD.MOV.U32 R25, RZ, RZ, RZ ;  /* 0x000000ffff197224 */ /* 0x000fe200078e00ff */
[----:B------:R-:W-:Y:S02]  /*3f40*/  LOP3.LUT R33, R33, 0xe0000000, RZ, 0xc0, !PT ;  /* 0xe000000021217812 */ /* 0x000fe400078ec0ff */
[----:B------:R-:W-:Y:S01]  /*3f50*/  ISETP.GT.U32.AND.EX P0, PT, R12, 0x7fffff, PT, P0 ;  /* 0x007fffff0c00780c */ /* 0x000fe20003f04100 */
[----:B------:R-:W-:Y:S01]  /*3f60*/  IMAD.WIDE.U32 R24, R35, 0x810, R24 ;  /* 0x0000081023187825 */ /* 0x000fe200078e0018 */
[----:B------:R-:W-:-:S04]  /*3f70*/  SHF.L.U64.HI R35, R29, 0x1, R20 ;  /* 0x000000011d237819 */ /* 0x000fc80000010214 */
[----:B------:R-:W-:Y:S02]  /*3f80*/  LOP3.LUT R35, R35, 0x7fffff, RZ, 0xc0, !PT ;  /* 0x007fffff23237812 */ /* 0x000fe400078ec0ff */
[----:B------:R-:W-:-:S04]  /*3f90*/  IADD3 R24, P1, PT, R33, R24, RZ ;  /* 0x0000001821187210 */ /* 0x000fc80007f3e0ff */
[----:B------:R-:W-:Y:S02]  /*3fa0*/  IADD3.X R33, PT, PT, R35, UR4, R25, P1, !PT ;  /* 0x0000000423217c10 */ /* 0x000fe40008ffe419 */
[----:B------:R-:W-:Y:S02]  /*3fb0*/  LOP3.LUT R24, R24, 0xfffffffe, RZ, 0xc0, !PT ;  /* 0xfffffffe18187812 */ /* 0x000fe400078ec0ff */
[----:B------:R-:W-:Y:S02]  /*3fc0*/  LOP3.LUT R25, R33, 0x7fffff, RZ, 0xc0, !PT ;  /* 0x007fffff21197812 */ /* 0x000fe400078ec0ff */
[----:B------:R-:W-:Y:S02]  /*3fd0*/  SHF.R.U32.HI R33, RZ, 0x17, R33 ;  /* 0x00000017ff217819 */ /* 0x000fe40000011621 */
[----:B------:R-:W-:-:S03]  /*3fe0*/  IADD3 R12, P1, PT, R31, 0x8100, RZ ;  /* 0x000081001f0c7810 */ /* 0x000fc60007f3e0ff */
[----:B------:R-:W-:Y:S01]  /*3ff0*/  IMAD.WIDE.U32 R24, R33, 0x810, R24 ;  /* 0x0000081021187825 */ /* 0x000fe200078e0018 */
[----:B------:R-:W-:Y:S02]  /*4000*/  SEL R31, R12, R31, P0 ;  /* 0x0000001f0c1f7207 */ /* 0x000fe40000000000 */
[----:B------:R-:W-:Y:S01]  /*4010*/  LOP3.LUT R12, R21, 0xf8000000, RZ, 0xc0, !PT ;  /* 0xf8000000150c7812 */ /* 0x000fe200078ec0ff */
[----:B------:R-:W-:Y:S01]  /*4020*/  IMAD R33, R32, 0x810, RZ ;  /* 0x0000081020217824 */ /* 0x000fe200078e02ff */
[----:B------:R-:W-:Y:S02]  /*4030*/  IADD3.X R21, PT, PT, R28, -0x8000000, RZ, P1, !PT ;  /* 0xf80000001c157810 */ /* 0x000fe40000ffe4ff */
[----:B------:R-:W-:Y:S01]  /*4040*/  IADD3 R22, P4, P5, R31, R22, R12 ;  /* 0x000000161f167210 */ /* 0x000fe20007d9e00c */
[----:B------:R-:W-:Y:S01]  /*4050*/  IMAD.IADD R33, R23, 0x1, R33 ;  /* 0x0000000117217824 */ /* 0x000fe200078e0221 */
[----:B------:R-:W-:Y:S01]  /*4060*/  SEL R12, R21, R28, P0 ;  /* 0x0000001c150c7207 */ /* 0x000fe20000000000 */
[----:B------:R-:W-:Y:S01]  /*4070*/  VIADD R28, R25, UR4 ;  /* 0x00000004191c7c36 */ /* 0x000fe20008000000 */
[----:B------:R-:W-:-:S02]  /*4080*/  ISETP.GT.U32.AND P1, PT, R24, -0x811, PT ;  /* 0xfffff7ef1800780c */ /* 0x000fc40003f24070 */
[----:B------:R-:W-:Y:S02]  /*4090*/  SHF.R.U64 R25, R29, 0x1c, R20 ;  /* 0x0000001c1d197819 */ /* 0x000fe40000001214 */
[----:B------:R-:W-:Y:S02]  /*40a0*/  IADD3.X R33, PT, PT, R12, R33, R30, P4, P5 ;  /* 0x000000210c217210 */ /* 0x000fe400027ea41e */
[----:B------:R-:W-:Y:S01]  /*40b0*/  IADD3 R23, P4, PT, R24, 0x810, RZ ;  /* 0x0000081018177810 */ /* 0x000fe20007f9e0ff */
[-C--:B------:R-:W-:Y:S01]  /*40c0*/  IMAD R32, R10, R25.reuse, RZ ;  /* 0x000000190a207224 */ /* 0x080fe200078e02ff */
[----:B------:R-:W-:Y:S01]  /*40d0*/  ISETP.GT.U32.AND.EX P1, PT, R28, 0x7fffff, PT, P1 ;  /* 0x007fffff1c00780c */ /* 0x000fe20003f24110 */
[----:B------:R-:W-:Y:S01]  /*40e0*/  IMAD.WIDE.U32 R30, R9, R25, RZ ;  /* 0x00000019091e7225 */ /* 0x000fe200078e00ff */
[----:B------:R-:W-:Y:S02]  /*40f0*/  SHF.R.U32.HI R21, RZ, 0x1c, R20 ;  /* 0x0000001cff157819 */ /* 0x000fe40000011614 */
[----:B------:R-:W-:-:S02]  /*4100*/  SEL R12, R23, R24, P1 ;  /* 0x00000018170c7207 */ /* 0x000fc40000800000 */
[----:B------:R-:W-:Y:S01]  /*4110*/  LOP3.LUT R23, R33, 0x7fffff, RZ, 0xc0, !PT ;  /* 0x007fffff21177812 */ /* 0x000fe200078ec0ff */
[----:B------:R-:W-:Y:S01]  /*4120*/  IMAD R35, R21, R9, R32 ;  /* 0x0000000915237224 */ /* 0x000fe200078e0220 */
[----:B------:R-:W-:-:S03]  /*4130*/  SHF.R.U32.HI R33, RZ, 0x17, R33 ;  /* 0x00000017ff217819 */ /* 0x000fc60000011621 */
[----:B------:R-:W-:Y:S02]  /*4140*/  IMAD.IADD R24, R31, 0x1, R35 ;  /* 0x000000011f187824 */ /* 0x000fe400078e0223 */
[----:B------:R-:W-:Y:S01]  /*4150*/  IMAD.WIDE.U32 R32, R33, 0x810, R22 ;  /* 0x0000081021207825 */ /* 0x000fe200078e0016 */
[----:B------:R-:W-:-:S03]  /*4160*/  LOP3.LUT R23, R27, 0x7fffff, RZ, 0xc0, !PT ;  /* 0x007fffff1b177812 */ /* 0x000fc600078ec0ff */
[----:B------:R-:W-:Y:S01]  /*4170*/  IMAD.WIDE.U32 R30, R30, 0x81, RZ ;  /* 0x000000811e1e7825 */ /* 0x000fe200078e00ff */
[----:B------:R-:W-:Y:S02]  /*4180*/  IADD3.X R23, PT, PT, R17, R26, R23, P3, P2 ;  /* 0x0000001a11177210 */ /* 0x000fe40001fe4417 */
[----:B------:R-:W-:Y:S01]  /*4190*/  ISETP.GT.U32.AND P0, PT, R32, -0x811, PT ;  /* 0xfffff7ef2000780c */ /* 0x000fe20003f04070 */
[----:B------:R-:W-:Y:S01]  /*41a0*/  IMAD R27, R24, 0x81, RZ ;  /* 0x00000081181b7824 */ /* 0x000fe200078e02ff */
[----:B------:R-:W-:Y:S01]  /*41b0*/  IADD3 R17, P2, PT, R32, 0x810, RZ ;  /* 0x0000081020117810 */ /* 0x000fe20007f5e0ff */
[----:B------:R-:W-:Y:S02]  /*41c0*/  VIADD R26, R33, UR4 ;  /* 0x00000004211a7c36 */ /* 0x000fe40008000000 */
[----:B------:R-:W-:-:S03]  /*41d0*/  IMAD.IADD R27, R31, 0x1, R27 ;  /* 0x000000011f1b7824 */ /* 0x000fc600078e021b */
[C---:B------:R-:W-:Y:S02]  /*41e0*/  ISETP.GT.U32.AND.EX P0, PT, R26.reuse, 0x7fffff, PT, P0 ;  /* 0x007fffff1a00780c */ /* 0x040fe40003f04100 */
[----:B------:R-:W-:Y:S02]  /*41f0*/  LOP3.LUT R31, R27, 0x7fffff, RZ, 0xc0, !PT ;  /* 0x007fffff1b1f7812 */ /* 0x000fe400078ec0ff */
[----:B------:R-:W-:Y:S02]  /*4200*/  SHF.R.U32.HI R27, RZ, 0x17, R27 ;  /* 0x00000017ff1b7819 */ /* 0x000fe4000001161b */
[----:B------:R-:W-:Y:S01]  /*4210*/  SEL R17, R17, R32, P0 ;  /* 0x0000002011117207 */ /* 0x000fe20000000000 */
[----:B------:R-:W-:Y:S01]  /*4220*/  IMAD.WIDE.U32 R32, R11, R25, RZ ;  /* 0x000000190b207225 */ /* 0x000fe200078e00ff */
[----:B------:R-:W-:-:S03]  /*4230*/  IADD3.X R35, PT, PT, R26, -0x800000, RZ, P2, !PT ;  /* 0xff8000001a237810 */ /* 0x000fc600017fe4ff */
[----:B------:R-:W-:Y:S01]  /*4240*/  IMAD.WIDE.U32 R30, R27, 0x810, R30 ;  /* 0x000008101b1e7825 */ /* 0x000fe200078e001e */
[----:B------:R-:W-:Y:S02]  /*4250*/  IADD3.X R27, PT, PT, R28, -0x800000, RZ, P4, !PT ;  /* 0xff8000001c1b7810 */ /* 0x000fe400027fe4ff */
[----:B------:R-:W-:Y:S01]  /*4260*/  SEL R26, R35, R26, P0 ;  /* 0x0000001a231a7207 */ /* 0x000fe20000000000 */
[----:B------:R-:W-:Y:S01]  /*4270*/  VIADD R31, R31, UR4 ;  /* 0x000000041f1f7c36 */ /* 0x000fe20008000000 */
[----:B------:R-:W-:Y:S01]  /*4280*/  SEL R27, R27, R28, P1 ;  /* 0x0000001c1b1b7207 */ /* 0x000fe20000800000 */
[----:B------:R-:W-:Y:S01]  /*4290*/  IMAD.SHL.U32 R22, R30, 0x10, RZ ;  /* 0x000000101e167824 */ /* 0x000fe200078e00ff */
[----:B------:R-:W-:Y:S01]  /*42a0*/  ISETP.GE.U32.AND P1, PT, R17, R12, PT ;  /* 0x0000000c1100720c */ /* 0x000fe20003f26070 */
[----:B------:R-:W-:Y:S01]  /*42b0*/  IMAD R33, R21, R11, R33 ;  /* 0x0000000b15217224 */ /* 0x000fe200078e0221 */
[----:B------:R-:W-:Y:S01]  /*42c0*/  IADD3 R24, P4, PT, R17, -0x810, RZ ;  /* 0xfffff7f011187810 */ /* 0x000fe20007f9e0ff */
[----:B------:R-:W-:Y:S01]  /*42d0*/  IMAD.SHL.U32 R34, R32, 0x2, RZ ;  /* 0x0000000220227824 */ /* 0x000fe200078e00ff */
[----:B------:R-:W-:-:S02]  /*42e0*/  ISETP.GE.U32.AND.EX P1, PT, R26, R27, PT, P1 ;  /* 0x0000001b1a00720c */ /* 0x000fc40003f26110 */
[----:B------:R-:W-:Y:S02]  /*42f0*/  ISETP.GT.U32.AND P0, PT, R30, -0x811, PT ;  /* 0xfffff7ef1e00780c */ /* 0x000fe40003f04070 */
[----:B------:R-:W-:Y:S02]  /*4300*/  SEL R17, R24, R17, !P1 ;  /* 0x0000001118117207 */ /* 0x000fe40004800000 */
[----:B------:R-:W-:Y:S02]  /*4310*/  SHF.L.U64.HI R28, R30, 0x4, R31 ;  /* 0x000000041e1c7819 */ /* 0x000fe4000001021f */
[----:B------:R-:W-:Y:S02]  /*4320*/  IADD3 R12, P3, PT, R17, -R12, RZ ;  /* 0x8000000c110c7210 */ /* 0x000fe40007f7e0ff */
[----:B------:R-:W-:Y:S02]  /*4330*/  ISETP.GT.U32.AND.EX P0, PT, R31, 0x7fffff, PT, P0 ;  /* 0x007fffff1f00780c */ /* 0x000fe40003f04100 */
[----:B------:R-:W-:-:S02]  /*4340*/  IADD3 R17, P2, PT, R22, 0x8100, RZ ;  /* 0x0000810016117810 */ /* 0x000fc40007f5e0ff */
[----:B------:R-:W-:Y:S02]  /*4350*/  SHF.L.U64.HI R35, R32, 0x1, R33 ;  /* 0x0000000120237819 */ /* 0x000fe40000010221 */
[----:B------:R-:W-:Y:S02]  /*4360*/  LOP3.LUT R30, R29, 0xfffffff, RZ, 0xc0, !PT ;  /* 0x0fffffff1d1e7812 */ /* 0x000fe400078ec0ff */
[----:B------:R-:W-:Y:S02]  /*4370*/  SEL R22, R17, R22, P0 ;  /* 0x0000001611167207 */ /* 0x000fe40000000000 */
[----:B------:R-:W-:Y:S01]  /*4380*/  IADD3.X R17, PT, PT, R28, -0x8000000, RZ, P2, !PT ;  /* 0xf80000001c117810 */ /* 0x000fe200017fe4ff */
[----:B------:R-:W-:Y:S01]  /*4390*/  IMAD.WIDE.U32 R34, R30, R9, R34 ;  /* 0x000000091e227225 */ /* 0x000fe200078e0022 */
[----:B------:R-:W-:Y:S02]  /*43a0*/  IADD3.X R31, PT, PT, R26, 0x7fffff, RZ, P4, !PT ;  /* 0x007fffff1a1f7810 */ /* 0x000fe400027fe4ff */
[----:B------:R-:W-:Y:S01]  /*43b0*/  SEL R28, R17, R28, P0 ;  /* 0x0000001c111c7207 */ /* 0x000fe20000000000 */
[C---:B------:R-:W-:Y:S01]  /*43c0*/  IMAD R17, R30.reuse, R10, R35 ;  /* 0x0000000a1e117224 */ /* 0x040fe200078e0223 */
[----:B------:R-:W-:Y:S01]  /*43d0*/  SEL R26, R31, R26, !P1 ;  /* 0x0000001a1f1a7207 */ /* 0x000fe20004800000 */
[----:B------:R-:W-:-:S03]  /*43e0*/  IMAD.WIDE.U32 R32, R30, R11, RZ ;  /* 0x0000000b1e207225 */ /* 0x000fc600078e00ff */
[C-C-:B------:R-:W-:Y:S01]  /*43f0*/  SHF.R.U64 R31, R34.reuse, 0x1c, R17.reuse ;  /* 0x0000001c221f7819 */ /* 0x140fe20000001211 */
[----:B------:R-:W-:Y:S02]  /*4400*/  VIADD R33, R33, UR4 ;  /* 0x0000000421217c36 */ /* 0x000fe40008000000 */
[C---:B------:R-:W-:Y:S01]  /*4410*/  IMAD.SHL.U32 R24, R34.reuse, 0x8000000, RZ ;  /* 0x0800000022187824 */ /* 0x040fe200078e00ff */
[----:B------:R-:W-:Y:S01]  /*4420*/  SHF.L.U64.HI R34, R34, 0x1b, R17 ;  /* 0x0000001b22227819 */ /* 0x000fe20000010211 */
[----:B------:R-:W-:Y:S01]  /*4430*/  IMAD.WIDE.U32 R32, R31, 0x810, R32 ;  /* 0x000008101f207825 */ /* 0x000fe200078e0020 */
[----:B------:R-:W-:Y:S02]  /*4440*/  SHF.R.U32.HI R31, RZ, 0x1c, R17 ;  /* 0x0000001cff1f7819 */ /* 0x000fe40000011611 */
[----:B------:R-:W-:Y:S02]  /*4450*/  LOP3.LUT R17, R24, 0xf8000000, RZ, 0xc0, !PT ;  /* 0xf800000018117812 */ /* 0x000fe400078ec0ff */
[----:B------:R-:W-:Y:S01]  /*4460*/  LOP3.LUT R34, R34, 0x7fffff, RZ, 0xc0, !PT ;  /* 0x007fffff22227812 */ /* 0x000fe200078ec0ff */
[----:B------:R-:W-:Y:S01]  /*4470*/  IMAD R31, R31, 0x810, RZ ;  /* 0x000008101f1f7824 */ /* 0x000fe200078e02ff */
[----:B------:R-:W-:-:S02]  /*4480*/  IADD3 R22, P0, P1, R22, R32, R17 ;  /* 0x0000002016167210 */ /* 0x000fc4000791e011 */
[--C-:B------:R-:W-:Y:S01]  /*4490*/  SHF.R.U32.HI R17, RZ, 0x1b, R20.reuse ;  /* 0x0000001bff117819 */ /* 0x100fe20000011614 */
[----:B------:R-:W-:Y:S01]  /*44a0*/  IMAD.IADD R33, R33, 0x1, R31 ;  /* 0x0000000121217824 */ /* 0x000fe200078e021f */
[C---:B------:R-:W-:Y:S02]  /*44b0*/  SHF.R.U64 R31, R29.reuse, 0x1b, R20 ;  /* 0x0000001b1d1f7819 */ /* 0x040fe40000001214 */
[----:B------:R-:W-:Y:S02]  /*44c0*/  LOP3.LUT R29, R29, 0x7ffffff, RZ, 0xc0, !PT ;  /* 0x07ffffff1d1d7812 */ /* 0x000fe400078ec0ff */
[----:B------:R-:W-:Y:S01]  /*44d0*/  IADD3.X R28, PT, PT, R28, R33, R34, P0, P1 ;  /* 0x000000211c1c7210 */ /* 0x000fe200007e2422 */
[C---:B------:R-:W-:Y:S02]  /*44e0*/  IMAD R24, R21.reuse, R31, RZ ;  /* 0x0000001f15187224 */ /* 0x040fe400078e02ff */
[-C--:B------:R-:W-:Y:S02]  /*44f0*/  IMAD R33, R21, R29.reuse, RZ ;  /* 0x0000001d15217224 */ /* 0x080fe400078e02ff */
[----:B------:R-:W-:-:S04]  /*4500*/  IMAD.WIDE.U32 R20, R25, R29, RZ ;  /* 0x0000001d19147225 */ /* 0x000fc800078e00ff */
[----:B------:R-:W-:Y:S02]  /*4510*/  IMAD R35, R17, R25, R24 ;  /* 0x0000001911237224 */ /* 0x000fe400078e0218 */
[----:B------:R-:W-:-:S04]  /*4520*/  IMAD.WIDE.U32 R24, R25, R31, RZ ;  /* 0x0000001f19187225 */ /* 0x000fc800078e00ff */
[----:B------:R-:W-:Y:S02]  /*4530*/  IMAD.IADD R32, R25, 0x1, R35 ;  /* 0x0000000119207824 */ /* 0x000fe400078e0223 */
[----:B------:R-:W-:Y:S02]  /*4540*/  IMAD.IADD R21, R21, 0x1, R33 ;  /* 0x0000000115157824 */ /* 0x000fe400078e0221 */
[----:B------:R-:W-:-:S03]  /*4550*/  IMAD.WIDE.U32 R24, R24, 0x81, RZ ;  /* 0x0000008118187825 */ /* 0x000fc600078e00ff */
[----:B------:R-:W-:Y:S01]  /*4560*/  SHF.L.U64.HI R21, R20, 0x1, R21 ;  /* 0x0000000114157819 */ /* 0x000fe20000010215 */
[----:B------:R-:W-:Y:S02]  /*4570*/  IMAD R33, R32, 0x81, RZ ;  /* 0x0000008120217824 */ /* 0x000fe400078e02ff */
[----:B------:R-:W-:Y:S02]  /*4580*/  IMAD.SHL.U32 R20, R20, 0x2, RZ ;  /* 0x0000000214147824 */ /* 0x000fe400078e00ff */
[----:B------:R-:W-:Y:S02]  /*4590*/  IMAD.IADD R25, R25, 0x1, R33 ;  /* 0x0000000119197824 */ /* 0x000fe400078e0221 */
[----:B------:R-:W-:-:S03]  /*45a0*/  IMAD.WIDE.U32 R20, R31, R30, R20 ;  /* 0x0000001e1f147225 */ /* 0x000fc600078e0014 */
[----:B------:R-:W-:Y:S01]  /*45b0*/  LOP3.LUT R33, R25, 0x7fffff, RZ, 0xc0, !PT ;  /* 0x007fffff19217812 */ /* 0x000fe200078ec0ff */
[----:B------:R-:W-:Y:S01]  /*45c0*/  IMAD R17, R17, R30, RZ ;  /* 0x0000001e11117224 */ /* 0x000fe200078e02ff */
[----:B------:R-:W-:Y:S01]  /*45d0*/  SHF.R.U32.HI R25, RZ, 0x17, R25 ;  /* 0x00000017ff197819 */ /* 0x000fe20000011619 */
[----:B------:R-:W-:Y:S02]  /*45e0*/  IMAD.MOV.U32 R32, RZ, RZ, R24 ;  /* 0x000000ffff207224 */ /* 0x000fe400078e0018 */
[----:B------:R-:W-:Y:S02]  /*45f0*/  IMAD.IADD R17, R21, 0x1, R17 ;  /* 0x0000000115117824 */ /* 0x000fe400078e0211 */
[----:B------:R-:W-:-:S03]  /*4600*/  IMAD.WIDE.U32 R30, R30, R29, RZ ;  /* 0x0000001d1e1e7225 */ /* 0x000fc600078e00ff */
[----:B------:R-:W-:Y:S01]  /*4610*/  SHF.R.U32.HI R29, RZ, 0x1c, R17 ;  /* 0x0000001cff1d7819 */ /* 0x000fe20000011611 */
[----:B------:R-:W-:Y:S01]  /*4620*/  IMAD.WIDE.U32 R32, R25, 0x810, R32 ;  /* 0x0000081019207825 */ /* 0x000fe200078e0020 */
[----:B------:R-:W-:-:S03]  /*4630*/  SHF.R.U64 R25, R20, 0x1c, R17 ;  /* 0x0000001c14197819 */ /* 0x000fc60000001211 */
[----:B------:R-:W-:Y:S01]  /*4640*/  VIADD R31, R31, UR4 ;  /* 0x000000041f1f7c36 */ /* 0x000fe20008000000 */
[C---:B------:R-:W-:Y:S01]  /*4650*/  ISETP.GT.U32.AND P2, PT, R32.reuse, -0x811, PT ;  /* 0xfffff7ef2000780c */ /* 0x040fe20003f44070 */
[----:B------:R-:W-:Y:S02]  /*4660*/  IMAD.SHL.U32 R24, R32, 0x10, RZ ;  /* 0x0000001020187824 */ /* 0x000fe400078e00ff */
[----:B------:R-:W-:-:S04]  /*4670*/  IMAD.WIDE.U32 R30, R25, 0x810, R30 ;  /* 0x00000810191e7825 */ /* 0x000fc800078e001e */
[----:B------:R-:W-:Y:S02]  /*4680*/  VIADD R25, R33, UR4 ;  /* 0x0000000421197c36 */ /* 0x000fe40008000000 */
[C---:B------:R-:W-:Y:S01]  /*4690*/  IMAD.SHL.U32 R21, R20.reuse, 0x8000000, RZ ;  /* 0x0800000014157824 */ /* 0x040fe200078e00ff */
[----:B------:R-:W-:Y:S01]  /*46a0*/  SHF.L.U64.HI R20, R20, 0x1b, R17 ;  /* 0x0000001b14147819 */ /* 0x000fe20000010211 */
[----:B------:R-:W-:Y:S01]  /*46b0*/  IMAD R29, R29, 0x810, RZ ;  /* 0x000008101d1d7824 */ /* 0x000fe200078e02ff */
[----:B------:R-:W-:Y:S02]  /*46c0*/  ISETP.GT.U32.AND.EX P2, PT, R25, 0x7fffff, PT, P2 ;  /* 0x007fffff1900780c */ /* 0x000fe40003f44120 */
[----:B------:R-:W-:Y:S02]  /*46d0*/  IADD3 R17, P0, PT, R24, 0x8100, RZ ;  /* 0x0000810018117810 */ /* 0x000fe40007f1e0ff */
[----:B------:R-:W-:Y:S02]  /*46e0*/  LOP3.LUT R21, R21, 0xf8000000, RZ, 0xc0, !PT ;  /* 0xf800000015157812 */ /* 0x000fe400078ec0ff */
[----:B------:R-:W-:-:S02]  /*46f0*/  SEL R17, R17, R24, P2 ;  /* 0x0000001811117207 */ /* 0x000fc40001000000 */
[----:B------:R-:W-:Y:S02]  /*4700*/  SHF.L.U64.HI R25, R32, 0x4, R25 ;  /* 0x0000000420197819 */ /* 0x000fe40000010219 */
[----:B------:R-:W-:Y:S01]  /*4710*/  IADD3 R24, P5, P4, R17, R30, R21 ;  /* 0x0000001e11187210 */ /* 0x000fe20007cbe015 */
[----:B------:R-:W-:Y:S01]  /*4720*/  IMAD.IADD R30, R31, 0x1, R29 ;  /* 0x000000011f1e7824 */ /* 0x000fe200078e021d */
[----:B------:R-:W-:Y:S02]  /*4730*/  LOP3.LUT R17, R23, 0x7fffff, RZ, 0xc0, !PT ;  /* 0x007fffff17117812 */ /* 0x000fe400078ec0ff */
[----:B------:R-:W-:Y:S02]  /*4740*/  SHF.R.U32.HI R29, RZ, 0x17, R23 ;  /* 0x00000017ff1d7819 */ /* 0x000fe40000011617 */
[----:B------:R-:W-:Y:S02]  /*4750*/  LOP3.LUT R23, R28, 0x7fffff, RZ, 0xc0, !PT ;  /* 0x007fffff1c177812 */ /* 0x000fe400078ec0ff */
[----:B------:R-:W-:Y:S01]  /*4760*/  SHF.R.U32.HI R21, RZ, 0x17, R28 ;  /* 0x00000017ff157819 */ /* 0x000fe2000001161c */
[----:B------:R-:W-:Y:S01]  /*4770*/  IMAD.WIDE.U32 R16, R29, 0x810, R16 ;  /* 0x000008101d107825 */ /* 0x000fe200078e0010 */
[----:B------:R-:W-:-:S03]  /*4780*/  IADD3.X R28, PT, PT, R25, -0x8000000, RZ, P0, !PT ;  /* 0xf8000000191c7810 */ /* 0x000fc600007fe4ff */
[----:B------:R-:W-:Y:S01]  /*4790*/  IMAD.WIDE.U32 R22, R21, 0x810, R22 ;  /* 0x0000081015167825 */ /* 0x000fe200078e0016 */
[----:B------:R-:W-:Y:S02]  /*47a0*/  SEL R25, R28, R25, P2 ;  /* 0x000000191c197207 */ /* 0x000fe40001000000 */
[----:B------:R-:W-:Y:S01]  /*47b0*/  ISETP.GT.U32.AND P0, PT, R16, -0x811, PT ;  /* 0xfffff7ef1000780c */ /* 0x000fe20003f04070 */
[----:B------:R-:W-:Y:S01]  /*47c0*/  VIADD R21, R17, UR4 ;  /* 0x0000000411157c36 */ /* 0x000fe20008000000 */
[C---:B------:R-:W-:Y:S01]  /*47d0*/  ISETP.GT.U32.AND P1, PT, R22.reuse, -0x811, PT ;  /* 0xfffff7ef1600780c */ /* 0x040fe20003f24070 */
[----:B------:R-:W-:Y:S01]  /*47e0*/  VIADD R17, R23, UR5 ;  /* 0x0000000517117c36 */ /* 0x000fe20008000000 */
[----:B------:R-:W-:Y:S02]  /*47f0*/  IADD3 R23, P2, PT, R22, 0x810, RZ ;  /* 0x0000081016177810 */ /* 0x000fe40007f5e0ff */
[----:B------:R-:W-:Y:S02]  /*4800*/  IADD3 R29, P6, PT, R16, 0x810, RZ ;  /* 0x00000810101d7810 */ /* 0x000fe40007fde0ff */
[----:B------:R-:W-:-:S02]  /*4810*/  ISETP.GT.U32.AND.EX P1, PT, R17, 0x7fffff, PT, P1 ;  /* 0x007fffff1100780c */ /* 0x000fc40003f24110 */
[----:B------:R-:W-:Y:S02]  /*4820*/  ISETP.GT.U32.AND.EX P0, PT, R21, 0x7fffff, PT, P0 ;  /* 0x007fffff1500780c */ /* 0x000fe40003f04100 */
[----:B------:R-:W-:Y:S02]  /*4830*/  IADD3.X R28, PT, PT, R17, -0x800000, RZ, P2, !PT ;  /* 0xff800000111c7810 */ /* 0x000fe400017fe4ff */
[----:B------:R-:W-:Y:S02]  /*4840*/  SEL R23, R23, R22, P1 ;  /* 0x0000001617177207 */ /* 0x000fe40000800000 */
[----:B------:R-:W-:Y:S02]  /*4850*/  IADD3.X R32, PT, PT, R21, -0x800000, RZ, P6, !PT ;  /* 0xff80000015207810 */ /* 0x000fe400037fe4ff */
[----:B------:R-:W-:Y:S02]  /*4860*/  LOP3.LUT R22, R20, 0x7fffff, RZ, 0xc0, !PT ;  /* 0x007fffff14167812 */ /* 0x000fe400078ec0ff */
[----:B------:R-:W-:-:S02]  /*4870*/  SEL R16, R29, R16, P0 ;  /* 0x000000101d107207 */ /* 0x000fc40000000000 */
[----:B------:R-:W-:Y:S02]  /*4880*/  SEL R17, R28, R17, P1 ;  /* 0x000000111c117207 */ /* 0x000fe40000800000 */
[----:B------:R-:W-:Y:S02]  /*4890*/  IADD3 R13, P1, PT, R13, 0x1, RZ ;  /* 0x000000010d0d7810 */ /* 0x000fe40007f3e0ff */
[----:B------:R-:W-:Y:S02]  /*48a0*/  SEL R20, R32, R21, P0 ;  /* 0x0000001520147207 */ /* 0x000fe40000000000 */
[----:B------:R-:W-:Y:S01]  /*48b0*/  IADD3.X R30, PT, PT, R25, R30, R22, P5, P4 ;  /* 0x0000001e191e7210 */ /* 0x000fe20002fe8416 */
[----:B------:R-:W-:Y:S01]  /*48c0*/  IMAD.X R2, RZ, RZ, R2, P1 ;  /* 0x000000ffff027224 */ /* 0x000fe200008e0602 */
[----:B------:R-:W-:Y:S02]  /*48d0*/  ISETP.GE.U32.AND P0, PT, R16, R23, PT ;  /* 0x000000171000720c */ /* 0x000fe40003f06070 */
[----:B------:R-:W-:-:S02]  /*48e0*/  LOP3.LUT R25, R30, 0x7fffff, RZ, 0xc0, !PT ;  /* 0x007fffff1e197812 */ /* 0x000fc400078ec0ff */
[----:B------:R-:W-:Y:S02]  /*48f0*/  SHF.R.U32.HI R21, RZ, 0x17, R30 ;  /* 0x00000017ff157819 */ /* 0x000fe4000001161e */
[----:B------:R-:W-:Y:S02]  /*4900*/  ISETP.NE.U32.AND P1, PT, R13, R7, PT ;  /* 0x000000070d00720c */ /* 0x000fe40003f25070 */
[----:B------:R-:W-:Y:S01]  /*4910*/  IADD3 R29, P6, PT, R16, -0x810, RZ ;  /* 0xfffff7f0101d7810 */ /* 0x000fe20007fde0ff */
[----:B------:R-:W-:Y:S01]  /*4920*/  IMAD.WIDE.U32 R24, R21, 0x810, R24 ;  /* 0x0000081015187825 */ /* 0x000fe200078e0018 */
[----:B------:R-:W-:Y:S02]  /*4930*/  ISETP.GE.U32.AND.EX P0, PT, R20, R17, PT, P0 ;  /* 0x000000111400720c */ /* 0x000fe40003f06100 */
[----:B------:R-:W-:Y:S01]  /*4940*/  ISETP.NE.AND.EX P1, PT, R2, R8, PT, P1 ;  /* 0x000000080200720c */ /* 0x000fe20003f25310 */
[----:B------:R-:W-:Y:S01]  /*4950*/  VIADD R22, R25, UR4 ;  /* 0x0000000419167c36 */ /* 0x000fe20008000000 */
[----:B------:R-:W-:-:S02]  /*4960*/  SEL R16, R29, R16, !P0 ;  /* 0x000000101d107207 */ /* 0x000fc40004000000 */
[----:B------:R-:W-:Y:S02]  /*4970*/  ISETP.GT.U32.AND P2, PT, R24, -0x811, PT ;  /* 0xfffff7ef1800780c */ /* 0x000fe40003f44070 */
[----:B------:R-:W-:Y:S02]  /*4980*/  IADD3 R16, P4, PT, R16, -R23, RZ ;  /* 0x8000001710107210 */ /* 0x000fe40007f9e0ff */
[----:B------:R-:W-:Y:S02]  /*4990*/  IADD3 R29, P5, PT, R24, 0x810, RZ ;  /* 0x00000810181d7810 */ /* 0x000fe40007fbe0ff */
[----:B------:R-:W-:Y:S02]  /*49a0*/  IADD3.X R23, PT, PT, R20, 0x7fffff, RZ, P6, !PT ;  /* 0x007fffff14177810 */ /* 0x000fe400037fe4ff */
[C---:B------:R-:W-:Y:S02]  /*49b0*/  ISETP.GT.U32.AND.EX P2, PT, R22.reuse, 0x7fffff, PT, P2 ;  /* 0x007fffff1600780c */ /* 0x040fe40003f44120 */
[----:B------:R-:W-:-:S02]  /*49c0*/  IADD3.X R21, PT, PT, R22, -0x800000, RZ, P5, !PT ;  /* 0xff80000016157810 */ /* 0x000fc40002ffe4ff */
[----:B------:R-:W-:Y:S02]  /*49d0*/  SEL R28, R23, R20, !P0 ;  /* 0x00000014171c7207 */ /* 0x000fe40004000000 */
[----:B------:R-:W-:Y:S01]  /*49e0*/  SEL R20, R21, R22, P2 ;  /* 0x0000001615147207 */ /* 0x000fe20001000000 */
[----:B------:R-:W-:Y:S01]  /*49f0*/  IMAD.X R21, R26, 0x1, ~R27, P3 ;  /* 0x000000011a157824 */ /* 0x000fe200018e0e1b */
[----:B------:R-:W-:Y:S01]  /*4a00*/  SEL R29, R29, R24, P2 ;  /* 0x000000181d1d7207 */ /* 0x000fe20001000000 */
[----:B------:R-:W-:Y:S01]  /*4a10*/  IMAD.X R17, R28, 0x1, ~R17, P4 ;  /* 0x000000011c117824 */ /* 0x000fe200020e0e11 */
[----:B------:R-:W-:Y:S06]  /*4a20*/  @P1 BRA `(.L_x_16) ;  /* 0xfffffff0000c1947 */ /* 0x000fec000383ffff */
.L_x_12:
[----:B------:R-:W-:Y:S05]  /*4a30*/  BSYNC.RECONVERGENT B1 ;  /* 0x0000000000017941 */ /* 0x000fea0003800200 */
.L_x_11:
[----:B------:R-:W-:Y:S02]  /*4a40*/  ISETP.GT.U32.AND P0, PT, R5, 0x1, PT ;  /* 0x000000010500780c */ /* 0x000fe40003f04070 */
[----:B------:R-:W-:Y:S02]  /*4a50*/  IADD3 R7, P1, PT, R7, 0x1, RZ ;  /* 0x0000000107077810 */ /* 0x000fe40007f3e0ff */
[----:B------:R-:W-:Y:S02]  /*4a60*/  ISETP.GT.U32.AND.EX P0, PT, R6, RZ, PT, P0 ;  /* 0x000000ff0600720c */ /* 0x000fe40003f04100 */
[----:B------:R-:W-:Y:S01]  /*4a70*/  SHF.R.U64 R5, R5, 0x1, R6 ;  /* 0x0000000105057819 */ /* 0x000fe20000001206 */
[----:B------:R-:W-:Y:S01]  /*4a80*/  IMAD.X R8, RZ, RZ, R8, P1 ;  /* 0x000000ffff087224 */ /* 0x000fe200008e0608 */
[----:B------:R-:W-:-:S09]  /*4a90*/  SHF.R.U32.HI R6, RZ, 0x1, R6 ;  /* 0x00000001ff067819 */ /* 0x000fd20000011606 */
[----:B------:R-:W-:Y:S05]  /*4aa0*/  @P0 BRA `(.L_x_17) ;  /* 0xffffffdc00080947 */ /* 0x000fea000383ffff */
.L_x_10:
[----:B------:R-:W-:Y:S05]  /*4ab0*/  BSYNC.RECONVERGENT B0 ;  /* 0x0000000000007941 */ /* 0x000fea0003800200 */
.L_x_9:
[----:B------:R-:W1:Y:S01]  /*4ac0*/  S2UR UR10, SR_CgaCtaId ;  /* 0x00000000000a79c3 */ /* 0x000e620000008800 */
[----:B------:R-:W-:Y:S01]  /*4ad0*/  UISETP.GE.U32.AND UP0, UPT, UR6, 0x1, UPT ;  /* 0x000000010600788c */ /* 0x000fe2000bf06070 */
[----:B------:R-:W-:-:S03]  /*4ae0*/  UMOV UR5, 0x400 ;  /* 0x0000040000057882 */ /* 0x000fc60000000000 */
[----:B------:R-:W-:Y:S02]  /*4af0*/  UISETP.GE.AND.EX UP0, UPT, UR7, URZ, UPT, UP0 ;  /* 0x000000ff0700728c */ /* 0x000fe4000bf06300 */
[----:B------:R-:W-:-:S04]  /*4b00*/  UIADD3 UR4, UPT, UPT, UR5, 0x400, URZ ;  /* 0x0000040005047890 */ /* 0x000fc8000fffe0ff */
[----:B------:R-:W-:Y:S01]  /*4b10*/  PLOP3.LUT P0, PT, PT, PT, UP0, 0x80, 0x8 ;  /* 0x000000000008781c */ /* 0x000fe20003f0f008 */
[----:B-1----:R-:W-:-:S06]  /*4b20*/  ULEA UR4, UR10, UR4, 0x18 ;  /* 0x000000040a047291 */ /* 0x002fcc000f8ec0ff */
[----:B------:R-:W-:-:S05]  /*4b30*/  LEA R5, R3, UR4, 0x3 ;  /* 0x0000000403057c11 */ /* 0x000fca000f8e18ff */
[----:B------:R1:W-:Y:S01]  /*4b40*/  STS.64 [R5], R18 ;  /* 0x0000001205007388 */ /* 0x0003e20000000a00 */
[----:B------:R-:W-:Y:S05]  /*4b50*/  @!P0 EXIT ;  /* 0x000000000000894d */ /* 0x000fea0003800000 */
[----:B------:R-:W2:Y:S01]  /*4b60*/  LDC.64 R12, c[0x0][0x390] ;  /* 0x0000e400ff0c7b82 */ /* 0x000ea20000000a00 */
[----:B-1----:R-:W-:Y:S01]  /*4b70*/  LOP3.LUT R18, R3, 0x7, RZ, 0xc0, !PT ;  /* 0x0000000703127812 */ /* 0x002fe200078ec0ff */
[----:B------:R-:W-:Y:S01]  /*4b80*/  UIADD3 UR4, UPT, UPT, UR5, 0x800, URZ ;  /* 0x0000080005047890 */ /* 0x000fe2000fffe0ff */
[----:B------:R-:W1:Y:S02]  /*4b90*/  LDCU.64 UR12, c[0x0][0x388] ;  /* 0x00007100ff0c77ac */ /* 0x000e640008000a00 */
[C---:B------:R-:W-:Y:S01]  /*4ba0*/  ISETP.GE.U32.AND P0, PT, R18.reuse, 0x4, PT ;  /* 0x000000041200780c */ /* 0x040fe20003f06070 */
[----:B------:R-:W-:Y:S01]  /*4bb0*/  IMAD.SHL.U32 R6, R18, 0x8, RZ ;  /* 0x0000000812067824 */ /* 0x000fe200078e00ff */
[----:B------:R-:W-:Y:S01]  /*4bc0*/  ULEA UR5, UR10, UR4, 0x18 ;  /* 0x000000040a057291 */ /* 0x000fe2000f8ec0ff */
[----:B------:R-:W-:Y:S02]  /*4bd0*/  UMOV UR6, URZ ;  /* 0x000000ff00067c82 */ /* 0x000fe40008000000 */
[----:B------:R-:W-:-:S03]  /*4be0*/  UMOV UR4, URZ ;  /* 0x000000ff00047c82 */ /* 0x000fc60008000000 */
[----:B------:R-:W-:Y:S01]  /*4bf0*/  LEA R7, R3, UR5, 0x2 ;  /* 0x0000000503077c11 */ /* 0x000fe2000f8e10ff */
[----:B------:R-:W-:-:S04]  /*4c00*/  UMOV UR5, URZ ;  /* 0x000000ff00057c82 */ /* 0x000fc80008000000 */
[----:B------:R-:W-:-:S07]  /*4c10*/  @P0 VIADD R6, R6, 0xffffffe4 ;  /* 0xffffffe406060836 */ /* 0x000fce0000000000 */
.L_x_20:
[----:B------:R-:W3:Y:S01]  /*4c20*/  LDS.64 R8, [R4] ;  /* 0x0000000004087984 */ /* 0x000ee20000000a00 */
[----:B------:R-:W-:Y:S01]  /*4c30*/  UMOV UR7, URZ ;  /* 0x000000ff00077c82 */ /* 0x000fe20008000000 */
[----:B------:R-:W-:Y:S02]  /*4c40*/  BSSY.RECONVERGENT B0, `(.L_x_18) ;  /* 0x000003c000007945 */ /* 0x000fe40003800200 */
[----:B------:R-:W4:Y:S01]  /*4c50*/  LDS.64 R2, [R5] ;  /* 0x0000000005027984 */ /* 0x000f220000000a00 */
[----:B---3-5:R-:W-:Y:S02]  /*4c60*/  IADD3 R17, P0, PT, -R8, -0x810, RZ ;  /* 0xfffff7f008117810 */ /* 0x028fe40007f1e1ff */
[C---:B----4-:R-:W-:Y:S01]  /*4c70*/  SHF.L.U64.HI R11, R2.reuse, 0x8, R3 ;  /* 0x00000008020b7819 */ /* 0x050fe20000010203 */
[----:B------:R-:W-:Y:S01]  /*4c80*/  IMAD.SHL.U32 R10, R2, 0x100, RZ ;  /* 0x00000100020a7824 */ /* 0x000fe200078e00ff */
[----:B------:R-:W-:Y:S01]  /*4c90*/  IADD3.X R16, PT, PT, ~R9, 0x7fffff, RZ, P0, !PT ;  /* 0x007fffff09107810 */ /* 0x000fe200007fe5ff */
[----:B------:R3:W-:Y:S02]  /*4ca0*/  STS.64 [R4], R2 ;  /* 0x0000000204007388 */ /* 0x0007e40000000a00 */
[----:B------:R-:W-:-:S04]  /*4cb0*/  IMAD.WIDE.U32 R8, R17, 0xb0, R10 ;  /* 0x000000b011087825 */ /* 0x000fc800078e000a */
[----:B------:R-:W-:Y:S01]  /*4cc0*/  IMAD R11, R16, 0xb0, RZ ;  /* 0x000000b0100b7824 */ /* 0x000fe200078e02ff */
[----:B------:R-:W-:-:S03]  /*4cd0*/  LOP3.LUT R8, R8, 0xfffffff0, RZ, 0xc0, !PT ;  /* 0xfffffff008087812 */ /* 0x000fc600078ec0ff */
[----:B------:R-:W-:-:S05]  /*4ce0*/  IMAD.IADD R11, R9, 0x1, R11 ;  /* 0x00000001090b7824 */ /* 0x000fca00078e020b */
[----:B------:R-:W-:Y:S02]  /*4cf0*/  LOP3.LUT R9, R11, 0x7fffff, RZ, 0xc0, !PT ;  /* 0x007fffff0b097812 */ /* 0x000fe400078ec0ff */
[----:B------:R-:W-:-:S05]  /*4d00*/  SHF.R.U32.HI R11, RZ, 0x17, R11 ;  /* 0x00000017ff0b7819 */ /* 0x000fca000001160b */
[----:B------:R-:W-:-:S04]  /*4d10*/  IMAD.WIDE.U32 R8, R11, 0x810, R8 ;  /* 0x000008100b087825 */ /* 0x000fc800078e0008 */
[----:B------:R-:W-:Y:S01]  /*4d20*/  VIADD R10, R9, UR7 ;  /* 0x00000007090a7c36 */ /* 0x000fe20008000000 */
[C---:B------:R-:W-:Y:S02]  /*4d30*/  ISETP.GT.U32.AND P0, PT, R8.reuse, -0x811, PT ;  /* 0xfffff7ef0800780c */ /* 0x040fe40003f04070 */
[----:B------:R-:W-:Y:S02]  /*4d40*/  IADD3 R17, P1, PT, R8, 0x810, RZ ;  /* 0x0000081008117810 */ /* 0x000fe40007f3e0ff */
[C---:B------:R-:W-:Y:S02]  /*4d50*/  ISETP.GT.U32.AND.EX P0, PT, R10.reuse, 0x7fffff, PT, P0 ;  /* 0x007fffff0a00780c */ /* 0x040fe40003f04100 */
[----:B------:R-:W-:Y:S02]  /*4d60*/  IADD3.X R9, PT, PT, R10, -0x800000, RZ, P1, !PT ;  /* 0xff8000000a097810 */ /* 0x000fe40000ffe4ff */
[----:B------:R-:W-:Y:S02]  /*4d70*/  SEL R8, R17, R8, P0 ;  /* 0x0000000811087207 */ /* 0x000fe40000000000 */
[----:B------:R-:W-:-:S05]  /*4d80*/  SEL R9, R9, R10, P0 ;  /* 0x0000000a09097207 */ /* 0x000fca0000000000 */
[----:B------:R-:W-:Y:S01]  /*4d90*/  IMAD.WIDE.U32 R10, R9, 0x102001, RZ ;  /* 0x00102001090a7825 */ /* 0x000fe200078e00ff */
[----:B------:R3:W-:Y:S03]  /*4da0*/  STS.64 [R5], R8 ;  /* 0x0000000805007388 */ /* 0x0007e60000000a00 */
[----:B------:R-:W-:-:S04]  /*4db0*/  IMAD.WIDE.U32 R16, P0, RZ, R8, R10 ;  /* 0x00000008ff107225 */ /* 0x000fc8000780000a */
[----:B------:R-:W-:-:S04]  /*4dc0*/  IMAD.WIDE.U32 R10, R8, 0x102001, RZ ;  /* 0x00102001080a7825 */ /* 0x000fc800078e00ff */
[----:B0-----:R-:W-:Y:S01]  /*4dd0*/  IMAD.X R21, RZ, RZ, RZ, P0 ;  /* 0x000000ffff157224 */ /* 0x001fe200000e06ff */
[----:B------:R-:W-:Y:S01]  /*4de0*/  IADD3 RZ, P0, PT, R11, R16, RZ ;  /* 0x000000100bff7210 */ /* 0x000fe20007f1e0ff */
[----:B------:R-:W-:-:S04]  /*4df0*/  IMAD.MOV.U32 R20, RZ, RZ, R17 ;  /* 0x000000ffff147224 */ /* 0x000fc800078e0011 */
[----:B------:R-:W-:-:S03]  /*4e00*/  IMAD.WIDE.U32.X R10, RZ, R9, R20, P0 ;  /* 0x00000009ff0a7225 */ /* 0x000fc600000e0414 */
[----:B------:R-:W-:-:S05]  /*4e10*/  IADD3 R17, P0, PT, R8, -R10, RZ ;  /* 0x8000000a08117210 */ /* 0x000fca0007f1e0ff */
[----:B------:R-:W-:-:S05]  /*4e20*/  IMAD.X R16, R9, 0x1, ~R11, P0 ;  /* 0x0000000109107824 */ /* 0x000fca00000e0e0b */
[--C-:B------:R-:W-:Y:S02]  /*4e30*/  SHF.R.U64 R17, R17, 0x1, R16.reuse ;  /* 0x0000000111117819 */ /* 0x100fe40000001210 */
[----:B------:R-:W-:Y:S02]  /*4e40*/  SHF.R.U32.HI R19, RZ, 0x1, R16 ;  /* 0x00000001ff137819 */ /* 0x000fe40000011610 */
[----:B------:R-:W-:-:S05]  /*4e50*/  IADD3 RZ, P0, PT, R17, R10, RZ ;  /* 0x0000000a11ff7210 */ /* 0x000fca0007f1e0ff */
[----:B------:R-:W-:Y:S01]  /*4e60*/  IMAD.X R11, R19, 0x1, R11, P0 ;  /* 0x00000001130b7824 */ /* 0x000fe200000e060b */
[----:B------:R-:W-:-:S04]  /*4e70*/  ISETP.NE.AND P0, PT, R18, RZ, PT ;  /* 0x000000ff1200720c */ /* 0x000fc80003f05270 */
[----:B------:R-:W-:-:S04]  /*4e80*/  SHF.R.U32.HI R11, RZ, 0x12, R11 ;  /* 0x00000012ff0b7819 */ /* 0x000fc8000001160b */
[----:B------:R-:W-:-:S05]  /*4e90*/  SHF.L.U32 R10, R11, R6, RZ ;  /* 0x000000060b0a7219 */ /* 0x000fca00000006ff */
[----:B------:R3:W-:Y:S01]  /*4ea0*/  STS [R7], R10 ;  /* 0x0000000a07007388 */ /* 0x0007e20000000800 */
[----:B------:R-:W-:Y:S06]  /*4eb0*/  BAR.SYNC.DEFER_BLOCKING 0x0 ;  /* 0x0000000000007b1d */ /* 0x000fec0000010000 */
[----:B------:R-:W-:Y:S05]  /*4ec0*/  @P0 BRA `(.L_x_19) ;  /* 0x00000000004c0947 */ /* 0x000fea0003800000 */
[----:B---3--:R-:W-:Y:S04]  /*4ed0*/  LDS R2, [R7] ;  /* 0x0000000007027984 */ /* 0x008fe80000000800 */
[----:B------:R-:W-:Y:S04]  /*4ee0*/  LDS R3, [R7+0x4] ;  /* 0x0000040007037984 */ /* 0x000fe80000000800 */
[----:B------:R-:W0:Y:S04]  /*4ef0*/  LDS R8, [R7+0x8] ;  /* 0x0000080007087984 */ /* 0x000e280000000800 */
[----:B------:R-:W-:Y:S04]  /*4f00*/  LDS R9, [R7+0xc] ;  /* 0x00000c0007097984 */ /* 0x000fe80000000800 */
[----:B------:R-:W3:Y:S04]  /*4f10*/  LDS R10, [R7+0x10] ;  /* 0x00001000070a7984 */ /* 0x000ee80000000800 */
[----:B------:R-:W-:Y:S04]  /*4f20*/  LDS R11, [R7+0x14] ;  /* 0x00001400070b7984 */ /* 0x000fe80000000800 */
[----:B------:R-:W4:Y:S04]  /*4f30*/  LDS R16, [R7+0x18] ;  /* 0x0000180007107984 */ /* 0x000f280000000800 */
[----:B------:R-:W5:Y:S01]  /*4f40*/  LDS R17, [R7+0x1c] ;  /* 0x00001c0007117984 */ /* 0x000f620000000800 */
[----:B0-----:R-:W-:-:S04]  /*4f50*/  IADD3 R2, PT, PT, R8, R3, R2 ;  /* 0x0000000308027210 */ /* 0x001fc80007ffe002 */
[----:B---3--:R-:W-:Y:S02]  /*4f60*/  IADD3 R2, PT, PT, R10, R9, R2 ;  /* 0x000000090a027210 */ /* 0x008fe40007ffe002 */
[----:B------:R-:W-:-:S04]  /*4f70*/  IADD3 R9, P0, PT, R14, UR5, RZ ;  /* 0x000000050e097c10 */ /* 0x000fc8000ff1e0ff */
[----:B------:R-:W-:Y:S02]  /*4f80*/  IADD3.X R10, PT, PT, R0, UR6, RZ, P0, !PT ;  /* 0x00000006000a7c10 */ /* 0x000fe400087fe4ff */
[----:B----4-:R-:W-:Y:S02]  /*4f90*/  IADD3 R2, PT, PT, R16, R11, R2 ;  /* 0x0000000b10027210 */ /* 0x010fe40007ffe002 */
[----:B-1----:R-:W-:-:S03]  /*4fa0*/  LEA R8, P0, R9, UR12, 0x3 ;  /* 0x0000000c09087c11 */ /* 0x002fc6000f8018ff */
[----:B-----5:R-:W-:Y:S01]  /*4fb0*/  IMAD.IADD R17, R2, 0x1, R17 ;  /* 0x0000000102117824 */ /* 0x020fe200078e0211 */
[----:B------:R-:W-:-:S03]  /*4fc0*/  LEA.HI.X R9, R9, UR13, R10, 0x3, P0 ;  /* 0x0000000d09097c11 */ /* 0x000fc600080f1c0a */
[----:B------:R-:W0:Y:S02]  /*4fd0*/  I2F.F64.U32 R2, R17 ;  /* 0x0000001100027312 */ /* 0x000e240000201800 */
[----:B0-----:R-:W-:-:S07]  /*4fe0*/  DMUL R2, R2, 2.3283064365386962891e-10 ;  /* 0x3df0000002027828 */ /* 0x001fce0000000000 */
[----:B------:R0:W-:Y:S04]  /*4ff0*/  STG.E.64 desc[UR8][R8.64], R2 ;  /* 0x0000000208007986 */ /* 0x0001e8000c101b08 */
.L_x_19:
[----:B-1----:R-:W-:Y:S05]  /*5000*/  BSYNC.RECONVERGENT B0 ;  /* 0x0000000000007941 */ /* 0x002fea0003800200 */
.L_x_18:
[----:B0-23--:R-:W2:Y:S01]  /*5010*/  LDG.E.64 R2, desc[UR8][R12.64] ;  /* 0x000000080c027981 */ /* 0x00dea2000c1e1b00 */
[----:B------:R-:W-:-:S07]  /*5020*/  UIADD3 UR5, UPT, UPT, UR4, 0x1, URZ ;  /* 0x0000000104057890 */ /* 0x000fce000fffe0ff */
[----:B------:R-:W-:Y:S01]  /*5030*/  UMOV UR4, UR5 ;  /* 0x0000000500047c82 */ /* 0x000fe20008000000 */
[----:B--2---:R-:W-:-:S04]  /*5040*/  ISETP.GT.U32.AND P0, PT, R2, UR5, PT ;  /* 0x0000000502007c0c */ /* 0x004fc8000bf04070 */
[----:B------:R-:W-:-:S13]  /*5050*/  ISETP.GT.AND.EX P0, PT, R3, RZ, PT, P0 ;  /* 0x000000ff0300720c */ /* 0x000fda0003f04300 */
[----:B------:R-:W-:Y:S05]  /*5060*/  @P0 BRA `(.L_x_20) ;  /* 0xfffffff800ec0947 */ /* 0x000fea000383ffff */
[----:B------:R-:W-:Y:S05]  /*5070*/  EXIT ;  /* 0x000000000000794d */ /* 0x000fea0003800000 */
.L_x_21:
[----:B------:R-:W-:-:S00]  /*5080*/  BRA `(.L_x_21) ;  /* 0xfffffffc00fc7947 */ /* 0x000fc0000383ffff */
[----:B------:R-:W-:-:S00]  /*5090*/  NOP ;  /* 0x0000000000007918 */ /* 0x000fc00000000000 */
        /* <DEDUP_REMOVED lines=14> */
.L_x_66:


//--------------------- .text._Z32gm55_kernel_generate_array_floatP10gm55_statePfPl --------------------------
	.section	.text._Z32gm55_kernel_generate_array_floatP10gm55_statePfPl,"ax",@progbits
	.align	128
        .global         _Z32gm55_kernel_generate_array_floatP10gm55_statePfPl
        .type           _Z32gm55_kernel_generate_array_floatP10gm55_statePfPl,@function
        .size           _Z32gm55_kernel_generate_array_floatP10gm55_statePfPl,(.L_x_67 - _Z32gm55_kernel_generate_array_floatP10gm55_statePfPl)
        .other          _Z32gm55_kernel_generate_array_floatP10gm55_statePfPl,@"STO_CUDA_ENTRY STV_DEFAULT"
_Z32gm55_kernel_generate_array_floatP10gm55_statePfPl:
.text._Z32gm55_kernel_generate_array_floatP10gm55_statePfPl:
        /* <DEDUP_REMOVED lines=35> */
.L_x_30:
        /* <DEDUP_REMOVED lines=30> */
.L_x_28:
        /* <DEDUP_REMOVED lines=259> */
.L_x_27:
[----:B------:R-:W-:Y:S05]  /*1440*/  BSYNC.RECONVERGENT B2 ;  /* 0x0000000000027941 */ /* 0x000fea0003800200 */
.L_x_26:
        /* <DEDUP_REMOVED lines=20> */
.L_x_29:
        /* <DEDUP_REMOVED lines=253> */
.L_x_25:
[----:B------:R-:W-:Y:S05]  /*2560*/  BSYNC.RECONVERGENT B1 ;  /* 0x0000000000017941 */ /* 0x000fea0003800200 */
.L_x_24:
[----:B------:R-:W-:Y:S02]  /*2570*/  ISETP.GT.U32.AND P0, PT, R7, 0x1, PT ;  /* 0x000000010700780c */ /* 0x000fe40003f04070 */
[----:B------:R-:W-:Y:S02]  /*2580*/  IADD3 R3, P1, PT, R3, 0x1, RZ ;  /* 0x0000000103037810 */ /* 0x000fe40007f3e0ff */
[----:B------:R-:W-:Y:S02]  /*2590*/  ISETP.GT.U32.AND.EX P0, PT, R8, RZ, PT, P0 ;  /* 0x000000ff0800720c */ /* 0x000fe40003f04100 */
[----:B------:R-:W-:Y:S01]  /*25a0*/  SHF.R.U64 R7, R7, 0x1, R8 ;  /* 0x0000000107077819 */ /* 0x000fe20000001208 */
[----:B------:R-:W-:Y:S01]  /*25b0*/  IMAD.X R4, RZ, RZ, R4, P1 ;  /* 0x000000ffff047224 */ /* 0x000fe200008e0604 */
[----:B------:R-:W-:-:S09]  /*25c0*/  SHF.R.U32.HI R8, RZ, 0x1, R8 ;  /* 0x00000001ff087819 */ /* 0x000fd20000011608 */
[----:B------:R-:W-:Y:S05]  /*25d0*/  @P0 BRA `(.L_x_30) ;  /* 0xffffffdc00140947 */ /* 0x000fea000383ffff */
.L_x_23:
[----:B------:R-:W-:Y:S05]  /*25e0*/  BSYNC.RECONVERGENT B0 ;  /* 0x0000000000007941 */ /* 0x000fea0003800200 */
.L_x_22:
        /* <DEDUP_REMOVED lines=14> */
.L_x_39:
        /* <DEDUP_REMOVED lines=33> */
.L_x_37:
        /* <DEDUP_REMOVED lines=259> */
.L_x_36:
[----:B------:R-:W-:Y:S05]  /*3910*/  BSYNC.RECONVERGENT B2 ;  /* 0x0000000000027941 */ /* 0x000fea0003800200 */
.L_x_35:
        /* <DEDUP_REMOVED lines=20> */
.L_x_38:
        /* <DEDUP_REMOVED lines=253> */
.L_x_34:
[----:B------:R-:W-:Y:S05]  /*4a30*/  BSYNC.RECONVERGENT B1 ;  /* 0x0000000000017941 */ /* 0x000fea0003800200 */
.L_x_33:
[----:B------:R-:W-:Y:S02]  /*4a40*/  ISETP.GT.U32.AND P0, PT, R5, 0x1, PT ;  /* 0x000000010500780c */ /* 0x000fe40003f04070 */
[----:B------:R-:W-:Y:S02]  /*4a50*/  IADD3 R7, P1, PT, R7, 0x1, RZ ;  /* 0x0000000107077810 */ /* 0x000fe40007f3e0ff */
[----:B------:R-:W-:Y:S02]  /*4a60*/  ISETP.GT.U32.AND.EX P0, PT, R6, RZ, PT, P0 ;  /* 0x000000ff0600720c */ /* 0x000fe40003f04100 */
[----:B------:R-:W-:Y:S01]  /*4a70*/  SHF.R.U64 R5, R5, 0x1, R6 ;  /* 0x0000000105057819 */ /* 0x000fe20000001206 */
[----:B------:R-:W-:Y:S01]  /*4a80*/  IMAD.X R8, RZ, RZ, R8, P1 ;  /* 0x000000ffff087224 */ /* 0x000fe200008e0608 */
[----:B------:R-:W-:-:S09]  /*4a90*/  SHF.R.U32.HI R6, RZ, 0x1, R6 ;  /* 0x00000001ff067819 */ /* 0x000fd20000011606 */
[----:B------:R-:W-:Y:S05]  /*4aa0*/  @P0 BRA `(.L_x_39) ;  /* 0xffffffdc00080947 */ /* 0x000fea000383ffff */
.L_x_32:
[----:B------:R-:W-:Y:S05]  /*4ab0*/  BSYNC.RECONVERGENT B0 ;  /* 0x0000000000007941 */ /* 0x000fea0003800200 */
.L_x_31:
        /* <DEDUP_REMOVED lines=10> */
[----:B-----5:R-:W2:Y:S01]  /*4b60*/  LDC.64 R16, c[0x0][0x390] ;  /* 0x0000e400ff107b82 */ /* 0x020ea20000000a00 */
[----:B0-----:R-:W-:Y:S01]  /*4b70*/  LOP3.LUT R20, R3, 0x7, RZ, 0xc0, !PT ;  /* 0x0000000703147812 */ /* 0x001fe200078ec0ff */
[----:B------:R-:W-:Y:S01]  /*4b80*/  UIADD3 UR4, UPT, UPT, UR5, 0x800, URZ ;  /* 0x0000080005047890 */ /* 0x000fe2000fffe0ff */
[----:B------:R-:W0:Y:S02]  /*4b90*/  LDCU.64 UR12, c[0x0][0x388] ;  /* 0x00007100ff0c77ac */ /* 0x000e240008000a00 */
        /* <DEDUP_REMOVED lines=8> */
.L_x_42:
[----:B------:R-:W3:Y:S01]  /*4c20*/  LDS.64 R8, [R4] ;  /* 0x0000000004087984 */ /* 0x000ee20000000a00 */
[----:B------:R-:W-:Y:S01]  /*4c30*/  UMOV UR7, URZ ;  /* 0x000000ff00077c82 */ /* 0x000fe20008000000 */
[----:B------:R-:W-:Y:S02]  /*4c40*/  BSSY.RECONVERGENT B0, `(.L_x_40) ;  /* 0x000003c000007945 */ /* 0x000fe40003800200 */
[----:B------:R-:W4:Y:S01]  /*4c50*/  LDS.64 R2, [R5] ;  /* 0x0000000005027984 */ /* 0x000f220000000a00 */
[----:B---3--:R-:W-:Y:S02]  /*4c60*/  IADD3 R13, P0, PT, -R8, -0x810, RZ ;  /* 0xfffff7f0080d7810 */ /* 0x008fe40007f1e1ff */
        /* <DEDUP_REMOVED lines=22> */
[----:B-1----:R-:W-:Y:S01]  /*4dd0*/  IMAD.X R19, RZ, RZ, RZ, P0 ;  /* 0x000000ffff137224 */ /* 0x002fe200000e06ff */
        /* <DEDUP_REMOVED lines=17> */
[----:B------:R-:W1:Y:S04]  /*4ef0*/  LDS R8, [R7+0x8] ;  /* 0x0000080007087984 */ /* 0x000e680000000800 */
[----:B------:R-:W-:Y:S04]  /*4f00*/  LDS R9, [R7+0xc] ;  /* 0x00000c0007097984 */ /* 0x000fe80000000800 */
[----:B------:R-:W3:Y:S04]  /*4f10*/  LDS R10, [R7+0x10] ;  /* 0x00001000070a7984 */ /* 0x000ee80000000800 */
[----:B------:R-:W-:Y:S04]  /*4f20*/  LDS R11, [R7+0x14] ;  /* 0x00001400070b7984 */ /* 0x000fe80000000800 */
[----:B------:R-:W4:Y:S04]  /*4f30*/  LDS R12, [R7+0x18] ;  /* 0x00001800070c7984 */ /* 0x000f280000000800 */
[----:B------:R-:W5:Y:S01]  /*4f40*/  LDS R13, [R7+0x1c] ;  /* 0x00001c00070d7984 */ /* 0x000f620000000800 */
[----:B-1----:R-:W-:-:S02]  /*4f50*/  IADD3 R2, PT, PT, R8, R3, R2 ;  /* 0x0000000308027210 */ /* 0x002fc40007ffe002 */
[----:B------:R-:W-:-:S04]  /*4f60*/  IADD3 R3, P0, PT, R14, UR5, RZ ;  /* 0x000000050e037c10 */ /* 0x000fc8000ff1e0ff */
[----:B------:R-:W-:Y:S02]  /*4f70*/  IADD3.X R8, PT, PT, R0, UR6, RZ, P0, !PT ;  /* 0x0000000600087c10 */ /* 0x000fe400087fe4ff */
[----:B---3--:R-:W-:-:S04]  /*4f80*/  IADD3 R2, PT, PT, R10, R9, R2 ;  /* 0x000000090a027210 */ /* 0x008fc80007ffe002 */
[----:B----4-:R-:W-:-:S05]  /*4f90*/  IADD3 R2, PT, PT, R12, R11, R2 ;  /* 0x0000000b0c027210 */ /* 0x010fca0007ffe002 */
[----:B-----5:R-:W-:Y:S01]  /*4fa0*/  IMAD.IADD R13, R2, 0x1, R13 ;  /* 0x00000001020d7824 */ /* 0x020fe200078e020d */
[----:B0-----:R-:W-:-:S04]  /*4fb0*/  LEA R2, P0, R3, UR12, 0x2 ;  /* 0x0000000c03027c11 */ /* 0x001fc8000f8010ff */
[----:B------:R-:W-:Y:S02]  /*4fc0*/  I2FP.F32.U32 R13, R13 ;  /* 0x0000000d000d7245 */ /* 0x000fe40000201000 */
[----:B------:R-:W-:-:S03]  /*4fd0*/  LEA.HI.X R3, R3, UR13, R8, 0x2, P0 ;  /* 0x0000000d03037c11 */ /* 0x000fc600080f1408 */
[----:B------:R-:W-:-:S05]  /*4fe0*/  FMUL R13, R13, 2.3283064365386962891e-10 ;  /* 0x2f8000000d0d7820 */ /* 0x000fca0000400000 */
[----:B------:R1:W-:Y:S02]  /*4ff0*/  STG.E desc[UR8][R2.64], R13 ;  /* 0x0000000d02007986 */ /* 0x0003e4000c101908 */
.L_x_41:
[----:B0-----:R-:W-:Y:S05]  /*5000*/  BSYNC.RECONVERGENT B0 ;  /* 0x0000000000007941 */ /* 0x001fea0003800200 */
.L_x_40:
[----:B-123--:R-:W2:Y:S01]  /*5010*/  LDG.E.64 R2, desc[UR8][R16.64] ;  /* 0x0000000810027981 */ /* 0x00eea2000c1e1b00 */
[----:B------:R-:W-:-:S07]  /*5020*/  UIADD3 UR5, UPT, UPT, UR4, 0x1, URZ ;  /* 0x0000000104057890 */ /* 0x000fce000fffe0ff */
[----:B------:R-:W-:Y:S01]  /*5030*/  UMOV UR4, UR5 ;  /* 0x0000000500047c82 */ /* 0x000fe20008000000 */
[----:B--2---:R-:W-:-:S04]  /*5040*/  ISETP.GT.U32.AND P0, PT, R2, UR5, PT ;  /* 0x0000000502007c0c */ /* 0x004fc8000bf04070 */
[----:B------:R-:W-:-:S13]  /*5050*/  ISETP.GT.AND.EX P0, PT, R3, RZ, PT, P0 ;  /* 0x000000ff0300720c */ /* 0x000fda0003f04300 */
[----:B------:R-:W-:Y:S05]  /*5060*/  @P0 BRA `(.L_x_42) ;  /* 0xfffffff800ec0947 */ /* 0x000fea000383ffff */
[----:B------:R-:W-:Y:S05]  /*5070*/  EXIT ;  /* 0x000000000000794d */ /* 0x000fea0003800000 */
.L_x_43:
        /* <DEDUP_REMOVED lines=16> */
.L_x_67:


//--------------------- .text._Z26gm55_kernel_generate_arrayP10gm55_statePjPl --------------------------
	.section	.text._Z26gm55_kernel_generate_arrayP10gm55_statePjPl,"ax",@progbits
	.align	128
        .global         _Z26gm55_kernel_generate_arrayP10gm55_statePjPl
        .type           _Z26gm55_kernel_generate_arrayP10gm55_statePjPl,@function
        .size           _Z26gm55_kernel_generate_arrayP10gm55_statePjPl,(.L_x_68 - _Z26gm55_kernel_generate_arrayP10gm55_statePjPl)
        .other          _Z26gm55_kernel_generate_arrayP10gm55_statePjPl,@"STO_CUDA_ENTRY STV_DEFAULT"
_Z26gm55_kernel_generate_arrayP10gm55_statePjPl:
.text._Z26gm55_kernel_generate_arrayP10gm55_statePjPl:
        /* <DEDUP_REMOVED lines=35> */
.L_x_52:
        /* <DEDUP_REMOVED lines=30> */
.L_x_50:
        /* <DEDUP_REMOVED lines=259> */
.L_x_49:
[----:B------:R-:W-:Y:S05]  /*1440*/  BSYNC.RECONVERGENT B2 ;  /* 0x0000000000027941 */ /* 0x000fea0003800200 */
.L_x_48:
        /* <DEDUP_REMOVED lines=20> */
.L_x_51:
        /* <DEDUP_REMOVED lines=253> */
.L_x_47:
[----:B------:R-:W-:Y:S05]  /*2560*/  BSYNC.RECONVERGENT B1 ;  /* 0x0000000000017941 */ /* 0x000fea0003800200 */
.L_x_46:
[----:B------:R-:W-:Y:S02]  /*2570*/  ISETP.GT.U32.AND P0, PT, R7, 0x1, PT ;  /* 0x000000010700780c */ /* 0x000fe40003f04070 */
[----:B------:R-:W-:Y:S02]  /*2580*/  IADD3 R3, P1, PT, R3, 0x1, RZ ;  /* 0x0000000103037810 */ /* 0x000fe40007f3e0ff */
[----:B------:R-:W-:Y:S02]  /*2590*/  ISETP.GT.U32.AND.EX P0, PT, R8, RZ, PT, P0 ;  /* 0x000000ff0800720c */ /* 0x000fe40003f04100 */
[----:B------:R-:W-:Y:S01]  /*25a0*/  SHF.R.U64 R7, R7, 0x1, R8 ;  /* 0x0000000107077819 */ /* 0x000fe20000001208 */
[----:B------:R-:W-:Y:S01]  /*25b0*/  IMAD.X R4, RZ, RZ, R4, P1 ;  /* 0x000000ffff047224 */ /* 0x000fe200008e0604 */
[----:B------:R-:W-:-:S09]  /*25c0*/  SHF.R.U32.HI R8, RZ, 0x1, R8 ;  /* 0x00000001ff087819 */ /* 0x000fd20000011608 */
[----:B------:R-:W-:Y:S05]  /*25d0*/  @P0 BRA `(.L_x_52) ;  /* 0xffffffdc00140947 */ /* 0x000fea000383ffff */
.L_x_45:
[----:B------:R-:W-:Y:S05]  /*25e0*/  BSYNC.RECONVERGENT B0 ;  /* 0x0000000000007941 */ /* 0x000fea0003800200 */
.L_x_44:
        /* <DEDUP_REMOVED lines=14> */
.L_x_61:
        /* <DEDUP_REMOVED lines=33> */
.L_x_59:
        /* <DEDUP_REMOVED lines=259> */
.L_x_58:
[----:B------:R-:W-:Y:S05]  /*3910*/  BSYNC.RECONVERGENT B2 ;  /* 0x0000000000027941 */ /* 0x000fea0003800200 */
.L_x_57:
        /* <DEDUP_REMOVED lines=20> */
.L_x_60:
        /* <DEDUP_REMOVED lines=253> */
.L_x_56:
[----:B------:R-:W-:Y:S05]  /*4a30*/  BSYNC.RECONVERGENT B1 ;  /* 0x0000000000017941 */ /* 0x000fea0003800200 */
.L_x_55:
[----:B------:R-:W-:Y:S02]  /*4a40*/  ISETP.GT.U32.AND P0, PT, R5, 0x1, PT ;  /* 0x000000010500780c */ /* 0x000fe40003f04070 */
[----:B------:R-:W-:Y:S02]  /*4a50*/  IADD3 R7, P1, PT, R7, 0x1, RZ ;  /* 0x0000000107077810 */ /* 0x000fe40007f3e0ff */
[----:B------:R-:W-:Y:S02]  /*4a60*/  ISETP.GT.U32.AND.EX P0, PT, R6, RZ, PT, P0 ;  /* 0x000000ff0600720c */ /* 0x000fe40003f04100 */
[----:B------:R-:W-:Y:S01]  /*4a70*/  SHF.R.U64 R5, R5, 0x1, R6 ;  /* 0x0000000105057819 */ /* 0x000fe20000001206 */
[----:B------:R-:W-:Y:S01]  /*4a80*/  IMAD.X R8, RZ, RZ, R8, P1 ;  /* 0x000000ffff087224 */ /* 0x000fe200008e0608 */
[----:B------:R-:W-:-:S09]  /*4a90*/  SHF.R.U32.HI R6, RZ, 0x1, R6 ;  /* 0x00000001ff067819 */ /* 0x000fd20000011606 */
[----:B------:R-:W-:Y:S05]  /*4aa0*/  @P0 BRA `(.L_x_61) ;  /* 0xffffffdc00080947 */ /* 0x000fea000383ffff */
.L_x_54:
[----:B------:R-:W-:Y:S05]  /*4ab0*/  BSYNC.RECONVERGENT B0 ;  /* 0x0000000000007941 */ /* 0x000fea0003800200 */
.L_x_53:
        /* <DEDUP_REMOVED lines=22> */
.L_x_64:
        /* <DEDUP_REMOVED lines=54> */
[----:B---3--:R-:W-:Y:S02]  /*4f80*/  IADD3 R9, PT, PT, R10, R9, R2 ;  /* 0x000000090a097210 */ /* 0x008fe40007ffe002 */
[----:B0-----:R-:W-:-:S04]  /*4f90*/  LEA R2, P0, R3, UR12, 0x2 ;  /* 0x0000000c03027c11 */ /* 0x001fc8000f8010ff */
[----:B------:R-:W-:Y:S02]  /*4fa0*/  LEA.HI.X R3, R3, UR13, R8, 0x2, P0 ;  /* 0x0000000d03037c11 */ /* 0x000fe400080f1408 */
[----:B----4-:R-:W-:-:S05]  /*4fb0*/  IADD3 R9, PT, PT, R11, R12, R9 ;  /* 0x0000000c0b097210 */ /* 0x010fca0007ffe009 */
[----:B-----5:R-:W-:-:S05]  /*4fc0*/  IMAD.IADD R9, R9, 0x1, R18 ;  /* 0x0000000109097824 */ /* 0x020fca00078e0212 */
[----:B------:R1:W-:Y:S02]  /*4fd0*/  STG.E desc[UR8][R2.64], R9 ;  /* 0x0000000902007986 */ /* 0x0003e4000c101908 */
.L_x_63:
[----:B0-----:R-:W-:Y:S05]  /*4fe0*/  BSYNC.RECONVERGENT B0 ;  /* 0x0000000000007941 */ /* 0x001fea0003800200 */
.L_x_62:
[----:B-123--:R-:W2:Y:S01]  /*4ff0*/  LDG.E.64 R2, desc[UR8][R16.64] ;  /* 0x0000000810027981 */ /* 0x00eea2000c1e1b00 */
[----:B------:R-:W-:-:S07]  /*5000*/  UIADD3 UR5, UPT, UPT, UR4, 0x1, URZ ;  /* 0x0000000104057890 */ /* 0x000fce000fffe0ff */
[----:B------:R-:W-:Y:S01]  /*5010*/  UMOV UR4, UR5 ;  /* 0x0000000500047c82 */ /* 0x000fe20008000000 */
[----:B--2---:R-:W-:-:S04]  /*5020*/  ISETP.GT.U32.AND P0, PT, R2, UR5, PT ;  /* 0x0000000502007c0c */ /* 0x004fc8000bf04070 */
[----:B------:R-:W-:-:S13]  /*5030*/  ISETP.GT.AND.EX P0, PT, R3, RZ, PT, P0 ;  /* 0x000000ff0300720c */ /* 0x000fda0003f04300 */
[----:B------:R-:W-:Y:S05]  /*5040*/  @P0 BRA `(.L_x_64) ;  /* 0xfffffff800f40947 */ /* 0x000fea000383ffff */
[----:B------:R-:W-:Y:S05]  /*5050*/  EXIT ;  /* 0x000000000000794d */ /* 0x000fea0003800000 */
.L_x_65:
        /* <DEDUP_REMOVED lines=10> */
.L_x_68:


//--------------------- .nv.shared._Z33gm55_kernel_generate_array_doubleP10gm55_statePdPl --------------------------
	.section	.nv.shared._Z33gm55_kernel_generate_array_doubleP10gm55_statePdPl,"aw",@nobits
	.sectionflags	@""
	.align	8
.nv.shared._Z33gm55_kernel_generate_array_doubleP10gm55_statePdPl:
	.zero		3584


//--------------------- .nv.shared.reserved.0     --------------------------
	.section	.nv.shared.reserved.0,"aw",@nobits
	.weak		__nv_reservedSMEM_offset_0_alias
	.size		__nv_reservedSMEM_offset_0_alias, 0, 64
	.other		__nv_reservedSMEM_offset_0_alias,@"STO_CUDA_RESERVED_SHARED STV_DEFAULT"
__nv_reservedSMEM_offset_0_alias:
	.zero		0
	.zero		64


//--------------------- .nv.shared._Z32gm55_kernel_generate_array_floatP10gm55_statePfPl --------------------------
	.section	.nv.shared._Z32gm55_kernel_generate_array_floatP10gm55_statePfPl,"aw",@nobits
	.sectionflags	@""
	.align	8
.nv.shared._Z32gm55_kernel_generate_array_floatP10gm55_statePfPl:
	.zero		3584


//--------------------- .nv.shared._Z26gm55_kernel_generate_arrayP10gm55_statePjPl --------------------------
	.section	.nv.shared._Z26gm55_kernel_generate_arrayP10gm55_statePjPl,"aw",@nobits
	.sectionflags	@""
	.align	8
.nv.shared._Z26gm55_kernel_generate_arrayP10gm55_statePjPl:
	.zero		3584


//--------------------- .nv.constant0._Z33gm55_kernel_generate_array_doubleP10gm55_statePdPl --------------------------
	.section	.nv.constant0._Z33gm55_kernel_generate_array_doubleP10gm55_statePdPl,"a",@progbits
	.sectionflags	@""
	.align	4
.nv.constant0._Z33gm55_kernel_generate_array_doubleP10gm55_statePdPl:
	.zero		920


//--------------------- .nv.constant0._Z32gm55_kernel_generate_array_floatP10gm55_statePfPl --------------------------
	.section	.nv.constant0._Z32gm55_kernel_generate_array_floatP10gm55_statePfPl,"a",@progbits
	.sectionflags	@""
	.align	4
.nv.constant0._Z32gm55_kernel_generate_array_floatP10gm55_statePfPl:
	.zero		920


//--------------------- .nv.constant0._Z26gm55_kernel_generate_arrayP10gm55_statePjPl --------------------------
	.section	.nv.constant0._Z26gm55_kernel_generate_arrayP10gm55_statePjPl,"a",@progbits
	.sectionflags	@""
	.align	4
.nv.constant0._Z26gm55_kernel_generate_arrayP10gm55_statePjPl:
	.zero		920


//--------------------- SYMBOLS --------------------------

	.type		.nv.reservedSmem.offset0,@object
	.size		.nv.reservedSmem.offset0,0x4
	.type		.nv.reservedSmem.cap,@object
	.size		.nv.reservedSmem.cap,0x4
